	.target	sm_100a

	.elftype	@"ET_EXEC"


//--------------------- .note.nv.tkinfo           --------------------------
	.section	.note.nv.tkinfo,"",@"SHT_NOTE"
	.sectionflags	@"SHF_NOTE_NV_TKINFO"
	.tkinfo
        /*0018*/ 	.word	0x00000002
        /*0030*/ 	.string	""
        /*0030*/ 	.string	"ptxas"
        /*0030*/ 	.string	"Cuda compilation tools, release 13.0, V13.0.88"
        /*0030*/ 	.string	"Build cuda_13.0.r13.0/compiler.36424714_0"
        /*0030*/ 	.string	"-arch sm_100a -m 64 "



//--------------------- .note.nv.cuinfo           --------------------------
	.section	.note.nv.cuinfo,"",@"SHT_NOTE"
	.sectionflags	@"SHF_NOTE_NV_CUINFO"
        /*0018*/ 	.short	0x0002
        /*001a*/ 	.short	0x0064
        /*001c*/ 	.short	0x0082
	.zero		2


//--------------------- .nv.info                  --------------------------
	.section	.nv.info,"",@"SHT_CUDA_INFO"
	.align	4


	//----- nvinfo : EIATTR_REGCOUNT
	.align		4
        /*0000*/ 	.byte	0x04, 0x2f
        /*0002*/ 	.short	(.L_19 - .L_18)
	.align		4
.L_18:
        /*0004*/ 	.word	index@(_ZN7cutlass13device_kernelINS_4conv6kernel13ConvUniversalINS1_16ConvProblemShapeILNS1_8OperatorE1ELi3EEENS1_10collective14CollectiveConvINS1_47MainloopSm100TmaUmmaWarpSpecializedImplicitGemmILS5_1ELi20ELi3ELi1ELi2EN4cute5tupleIJNSA_1CILi2EEENSC_ILi1EEESE_EEEEENSB_IJNSC_ILi256EEENSC_ILi64EEENSB_IJNSC_ILi32EEEEEEEEENS_10bfloat16_tESM_NSA_8TiledMMAINSA_8MMA_AtomIJNSA_26SM100_MMA_F16BF16_2x1SM_SSISM_SM_fLi256ELi64ELNSA_4UMMA5MajorE0ELSR_1ELNSQ_7ScaleInE0ELSS_0EEEEEENSA_6LayoutINSB_IJSE_SE_SE_EEENSB_IJNSC_ILi0EEESX_SX_EEEEENSB_IJNSA_10UnderscoreES10_S10_EEEEENS7_6detail27Sm100ImplicitGemmTileTraitsINSA_25SM100_TMA_2SM_LOAD_IM2COLENSA_14ComposedLayoutINSA_7SwizzleILi2ELi4ELi3EEENSA_18smem_ptr_flag_bitsILi16EEENSV_INSB_IJNSC_ILi8EEESJ_EEENSB_IJSJ_SE_EEEEEEEvEENS14_INSA_18SM100_TMA_2SM_LOADENS16_IS18_S1A_NSV_INSB_IJSJ_S1B_EEENSB_IJSE_SJ_EEEEEEEvEEEENS_8epilogue10collective18CollectiveEpilogueINS1O_23Sm100TmaWarpSpecializedILi3ELi2ELi32ELb1ELb0EEEJNSB_IJNSC_ILi128EEESI_SK_EEENSB_IJNSV_IS1T_SE_EENSV_ISJ_SE_EEEEESM_NSB_IJNSB_IJllllEEESE_SX_EEESM_S1Z_NS1O_6fusion15FusionCallbacksIS1S_NS20_17LinearCombinationISM_fSM_fLNS_15FloatRoundStyleE2EEES1U_S1X_JEEENSA_5SM1004TMEM4LOAD26SM100_TMEM_LOAD_32dp32b32xENSA_20SM90_TMA_LOAD_IM2COLES1F_NSA_39AutoVectorizingCopyWithAssumedAlignmentILi128EEENSA_21SM90_TMA_STORE_IM2COLES1F_S2C_S2C_EEEvvEEEEvNT_6ParamsE)
        /*0008*/ 	.word	0x0000007d


	//----- nvinfo : EIATTR_FRAME_SIZE
	.align		4
.L_19:
        /*000c*/ 	.byte	0x04, 0x11
        /*000e*/ 	.short	(.L_21 - .L_20)
	.align		4
.L_20:
        /*0010*/ 	.word	index@($__internal_2_$__cuda_sm10x_tcgen05_guardrail_trap_unallocated_columns_being_dealloced)
        /*0014*/ 	.word	0x00000008


	//----- nvinfo : EIATTR_FRAME_SIZE
	.align		4
.L_21:
        /*0018*/ 	.byte	0x04, 0x11
        /*001a*/ 	.short	(.L_23 - .L_22)
	.align		4
.L_22:
        /*001c*/ 	.word	index@($__internal_1_$__cuda_sm10x_tcgen05_guardrail_trap_phase_invalid_during_alloc)
        /*0020*/ 	.word	0x00000008


	//----- nvinfo : EIATTR_FRAME_SIZE
	.align		4
.L_23:
        /*0024*/ 	.byte	0x04, 0x11
        /*0026*/ 	.short	(.L_25 - .L_24)
	.align		4
.L_24:
        /*0028*/ 	.word	index@($__internal_0_$__cuda_sm10x_tcgen05_guardrail_trap_col_being_dealloced_not_returned_by_alloc)
        /*002c*/ 	.word	0x00000008


	//----- nvinfo : EIATTR_FRAME_SIZE
	.align		4
.L_25:
        /*0030*/ 	.byte	0x04, 0x11
        /*0032*/ 	.short	(.L_27 - .L_26)
	.align		4
.L_26:
        /*0034*/ 	.word	index@(_ZN7cutlass13device_kernelINS_4conv6kernel13ConvUniversalINS1_16ConvProblemShapeILNS1_8OperatorE1ELi3EEENS1_10collective14CollectiveConvINS1_47MainloopSm100TmaUmmaWarpSpecializedImplicitGemmILS5_1ELi20ELi3ELi1ELi2EN4cute5tupleIJNSA_1CILi2EEENSC_ILi1EEESE_EEEEENSB_IJNSC_ILi256EEENSC_ILi64EEENSB_IJNSC_ILi32EEEEEEEEENS_10bfloat16_tESM_NSA_8TiledMMAINSA_8MMA_AtomIJNSA_26SM100_MMA_F16BF16_2x1SM_SSISM_SM_fLi256ELi64ELNSA_4UMMA5MajorE0ELSR_1ELNSQ_7ScaleInE0ELSS_0EEEEEENSA_6LayoutINSB_IJSE_SE_SE_EEENSB_IJNSC_ILi0EEESX_SX_EEEEENSB_IJNSA_10UnderscoreES10_S10_EEEEENS7_6detail27Sm100ImplicitGemmTileTraitsINSA_25SM100_TMA_2SM_LOAD_IM2COLENSA_14ComposedLayoutINSA_7SwizzleILi2ELi4ELi3EEENSA_18smem_ptr_flag_bitsILi16EEENSV_INSB_IJNSC_ILi8EEESJ_EEENSB_IJSJ_SE_EEEEEEEvEENS14_INSA_18SM100_TMA_2SM_LOADENS16_IS18_S1A_NSV_INSB_IJSJ_S1B_EEENSB_IJSE_SJ_EEEEEEEvEEEENS_8epilogue10collective18CollectiveEpilogueINS1O_23Sm100TmaWarpSpecializedILi3ELi2ELi32ELb1ELb0EEEJNSB_IJNSC_ILi128EEESI_SK_EEENSB_IJNSV_IS1T_SE_EENSV_ISJ_SE_EEEEESM_NSB_IJNSB_IJllllEEESE_SX_EEESM_S1Z_NS1O_6fusion15FusionCallbacksIS1S_NS20_17LinearCombinationISM_fSM_fLNS_15FloatRoundStyleE2EEES1U_S1X_JEEENSA_5SM1004TMEM4LOAD26SM100_TMEM_LOAD_32dp32b32xENSA_20SM90_TMA_LOAD_IM2COLES1F_NSA_39AutoVectorizingCopyWithAssumedAlignmentILi128EEENSA_21SM90_TMA_STORE_IM2COLES1F_S2C_S2C_EEEvvEEEEvNT_6ParamsE)
        /*0038*/ 	.word	0x00000008


	//----- nvinfo : EIATTR_MIN_STACK_SIZE
	.align		4
.L_27:
        /*003c*/ 	.byte	0x04, 0x12
        /*003e*/ 	.short	(.L_29 - .L_28)
	.align		4
.L_28:
        /*0040*/ 	.word	index@(_ZN7cutlass13device_kernelINS_4conv6kernel13ConvUniversalINS1_16ConvProblemShapeILNS1_8OperatorE1ELi3EEENS1_10collective14CollectiveConvINS1_47MainloopSm100TmaUmmaWarpSpecializedImplicitGemmILS5_1ELi20ELi3ELi1ELi2EN4cute5tupleIJNSA_1CILi2EEENSC_ILi1EEESE_EEEEENSB_IJNSC_ILi256EEENSC_ILi64EEENSB_IJNSC_ILi32EEEEEEEEENS_10bfloat16_tESM_NSA_8TiledMMAINSA_8MMA_AtomIJNSA_26SM100_MMA_F16BF16_2x1SM_SSISM_SM_fLi256ELi64ELNSA_4UMMA5MajorE0ELSR_1ELNSQ_7ScaleInE0ELSS_0EEEEEENSA_6LayoutINSB_IJSE_SE_SE_EEENSB_IJNSC_ILi0EEESX_SX_EEEEENSB_IJNSA_10UnderscoreES10_S10_EEEEENS7_6detail27Sm100ImplicitGemmTileTraitsINSA_25SM100_TMA_2SM_LOAD_IM2COLENSA_14ComposedLayoutINSA_7SwizzleILi2ELi4ELi3EEENSA_18smem_ptr_flag_bitsILi16EEENSV_INSB_IJNSC_ILi8EEESJ_EEENSB_IJSJ_SE_EEEEEEEvEENS14_INSA_18SM100_TMA_2SM_LOADENS16_IS18_S1A_NSV_INSB_IJSJ_S1B_EEENSB_IJSE_SJ_EEEEEEEvEEEENS_8epilogue10collective18CollectiveEpilogueINS1O_23Sm100TmaWarpSpecializedILi3ELi2ELi32ELb1ELb0EEEJNSB_IJNSC_ILi128EEESI_SK_EEENSB_IJNSV_IS1T_SE_EENSV_ISJ_SE_EEEEESM_NSB_IJNSB_IJllllEEESE_SX_EEESM_S1Z_NS1O_6fusion15FusionCallbacksIS1S_NS20_17LinearCombinationISM_fSM_fLNS_15FloatRoundStyleE2EEES1U_S1X_JEEENSA_5SM1004TMEM4LOAD26SM100_TMEM_LOAD_32dp32b32xENSA_20SM90_TMA_LOAD_IM2COLES1F_NSA_39AutoVectorizingCopyWithAssumedAlignmentILi128EEENSA_21SM90_TMA_STORE_IM2COLES1F_S2C_S2C_EEEvvEEEEvNT_6ParamsE)
        /*0044*/ 	.word	0x00000008
.L_29:


//--------------------- .nv.compat                --------------------------
	.section	.nv.compat,"",@"SHT_CUDA_COMPAT_INFO"
	.align	4
        /*0000*/ 	.byte	0x02, 0x09, 0x01, 0x00, 0x02, 0x02, 0x02, 0x00, 0x02, 0x05, 0x05, 0x00, 0x03, 0x07, 0x01, 0x01
        /*0010*/ 	.byte	0x02, 0x03, 0x01, 0x00, 0x02, 0x06, 0x01, 0x00, 0x04, 0x0b, 0x08, 0x00, 0x09, 0x00, 0x00, 0x00
        /*0020*/ 	.byte	0x00, 0x00, 0x00, 0x00


//--------------------- .nv.info._ZN7cutlass13device_kernelINS_4conv6kernel13ConvUniversalINS1_16ConvProblemShapeILNS1_8OperatorE1ELi3EEENS1_10collective14CollectiveConvINS1_47MainloopSm100TmaUmmaWarpSpecializedImplicitGemmILS5_1ELi20ELi3ELi1ELi2EN4cute5tupleIJNSA_1CILi2EEENSC_ILi1EEESE_EEEEENSB_IJNSC_ILi256EEENSC_ILi64EEENSB_IJNSC_ILi32EEEEEEEEENS_10bfloat16_tESM_NSA_8TiledMMAINSA_8MMA_AtomIJNSA_26SM100_MMA_F16BF16_2x1SM_SSISM_SM_fLi256ELi64ELNSA_4UMMA5MajorE0ELSR_1ELNSQ_7ScaleInE0ELSS_0EEEEEENSA_6LayoutINSB_IJSE_SE_SE_EEENSB_IJNSC_ILi0EEESX_SX_EEEEENSB_IJNSA_10UnderscoreES10_S10_EEEEENS7_6detail27Sm100ImplicitGemmTileTraitsINSA_25SM100_TMA_2SM_LOAD_IM2COLENSA_14ComposedLayoutINSA_7SwizzleILi2ELi4ELi3EEENSA_18smem_ptr_flag_bitsILi16EEENSV_INSB_IJNSC_ILi8EEESJ_EEENSB_IJSJ_SE_EEEEEEEvEENS14_INSA_18SM100_TMA_2SM_LOADENS16_IS18_S1A_NSV_INSB_IJSJ_S1B_EEENSB_IJSE_SJ_EEEEEEEvEEEENS_8epilogue10collective18CollectiveEpilogueINS1O_23Sm100TmaWarpSpecializedILi3ELi2ELi32ELb1ELb0EEEJNSB_IJNSC_ILi128EEESI_SK_EEENSB_IJNSV_IS1T_SE_EENSV_ISJ_SE_EEEEESM_NSB_IJNSB_IJllllEEESE_SX_EEESM_S1Z_NS1O_6fusion15FusionCallbacksIS1S_NS20_17LinearCombinationISM_fSM_fLNS_15FloatRoundStyleE2EEES1U_S1X_JEEENSA_5SM1004TMEM4LOAD26SM100_TMEM_LOAD_32dp32b32xENSA_20SM90_TMA_LOAD_IM2COLES1F_NSA_39AutoVectorizingCopyWithAssumedAlignmentILi128EEENSA_21SM90_TMA_STORE_IM2COLES1F_S2C_S2C_EEEvvEEEEvNT_6ParamsE --------------------------
	.section	.nv.info._ZN7cutlass13device_kernelINS_4conv6kernel13ConvUniversalINS1_16ConvProblemShapeILNS1_8OperatorE1ELi3EEENS1_10collective14CollectiveConvINS1_47MainloopSm100TmaUmmaWarpSpecializedImplicitGemmILS5_1ELi20ELi3ELi1ELi2EN4cute5tupleIJNSA_1CILi2EEENSC_ILi1EEESE_EEEEENSB_IJNSC_ILi256EEENSC_ILi64EEENSB_IJNSC_ILi32EEEEEEEEENS_10bfloat16_tESM_NSA_8TiledMMAINSA_8MMA_AtomIJNSA_26SM100_MMA_F16BF16_2x1SM_SSISM_SM_fLi256ELi64ELNSA_4UMMA5MajorE0ELSR_1ELNSQ_7ScaleInE0ELSS_0EEEEEENSA_6LayoutINSB_IJSE_SE_SE_EEENSB_IJNSC_ILi0EEESX_SX_EEEEENSB_IJNSA_10UnderscoreES10_S10_EEEEENS7_6detail27Sm100ImplicitGemmTileTraitsINSA_25SM100_TMA_2SM_LOAD_IM2COLENSA_14ComposedLayoutINSA_7SwizzleILi2ELi4ELi3EEENSA_18smem_ptr_flag_bitsILi16EEENSV_INSB_IJNSC_ILi8EEESJ_EEENSB_IJSJ_SE_EEEEEEEvEENS14_INSA_18SM100_TMA_2SM_LOADENS16_IS18_S1A_NSV_INSB_IJSJ_S1B_EEENSB_IJSE_SJ_EEEEEEEvEEEENS_8epilogue10collective18CollectiveEpilogueINS1O_23Sm100TmaWarpSpecializedILi3ELi2ELi32ELb1ELb0EEEJNSB_IJNSC_ILi128EEESI_SK_EEENSB_IJNSV_IS1T_SE_EENSV_ISJ_SE_EEEEESM_NSB_IJNSB_IJllllEEESE_SX_EEESM_S1Z_NS1O_6fusion15FusionCallbacksIS1S_NS20_17LinearCombinationISM_fSM_fLNS_15FloatRoundStyleE2EEES1U_S1X_JEEENSA_5SM1004TMEM4LOAD26SM100_TMEM_LOAD_32dp32b32xENSA_20SM90_TMA_LOAD_IM2COLES1F_NSA_39AutoVectorizingCopyWithAssumedAlignmentILi128EEENSA_21SM90_TMA_STORE_IM2COLES1F_S2C_S2C_EEEvvEEEEvNT_6ParamsE,"",@"SHT_CUDA_INFO"
	.sectionflags	@""
	.align	4


	//----- nvinfo : EIATTR_CUDA_API_VERSION
	.align		4
        /*0000*/ 	.byte	0x04, 0x37
        /*0002*/ 	.short	(.L_31 - .L_30)
.L_30:
        /*0004*/ 	.word	0x00000082


	//----- nvinfo : EIATTR_KPARAM_INFO
	.align		4
.L_31:
        /*0008*/ 	.byte	0x04, 0x17
        /*000a*/ 	.short	(.L_33 - .L_32)
.L_32:
        /*000c*/ 	.word	0x00000000
        /*0010*/ 	.short	0x0000
        /*0012*/ 	.short	0x0000
        /*0014*/ 	.byte	0x00, 0xf0, 0x01, 0x24


	//----- nvinfo : EIATTR_AT_ENTRY_FRAGMENTS
	.align		4
.L_33:
        /*0018*/ 	.byte	0x04, 0x4f
        /*001a*/ 	.short	(.L_35 - .L_34)


	//   ....[0]....
.L_34:
        /*001c*/ 	.word	0x00000007


	//----- nvinfo : EIATTR_RESERVED_SMEM_USED
	.align		4
.L_35:
        /*0020*/ 	.byte	0x01, 0x41
	.zero		2


	//----- nvinfo : EIATTR_SPARSE_MMA_MASK
	.align		4
        /*0024*/ 	.byte	0x03, 0x50
        /*0026*/ 	.short	0x0000


	//----- nvinfo : EIATTR_TCGEN05_2CTA_USED
	.align		4
        /*0028*/ 	.byte	0x01, 0x52
	.zero		2


	//----- nvinfo : EIATTR_MAXREG_COUNT
	.align		4
        /*002c*/ 	.byte	0x03, 0x1b
        /*002e*/ 	.short	0x00ff


	//----- nvinfo : EIATTR_NUM_BARRIERS
	.align		4
        /*0030*/ 	.byte	0x02, 0x4c
        /*0032*/ 	.byte	0x07
	.zero		1


	//----- nvinfo : EIATTR_EXTERNS
	.align		4
        /*0034*/ 	.byte	0x04, 0x0f
        /*0036*/ 	.short	(.L_37 - .L_36)


	//   ....[0]....
	.align		4
.L_36:
        /*0038*/ 	.word	index@(__assertfail)


	//----- nvinfo : EIATTR_MERCURY_ISA_VERSION
	.align		4
.L_37:
        /*003c*/ 	.byte	0x03, 0x5f
        /*003e*/ 	.short	0x0101


	//----- nvinfo : EIATTR_INT_WARP_WIDE_INSTR_OFFSETS
	.align		4
        /*0040*/ 	.byte	0x04, 0x31
        /*0042*/ 	.short	(.L_39 - .L_38)


	//   ....[0]....
.L_38:
        /*0044*/ 	.word	0x00000e60


	//   ....[1]....
        /*0048*/ 	.word	0x00000f10


	//   ....[2]....
        /*004c*/ 	.word	0x00004f30


	//   ....[3]....
        /*0050*/ 	.word	0x00004f50


	//   ....[4]....
        /*0054*/ 	.word	0x00004f80


	//   ....[5]....
        /*0058*/ 	.word	0x00005ca0


	//   ....[6]....
        /*005c*/ 	.word	0x00005dd0


	//   ....[7]....
        /*0060*/ 	.word	0x00005f60


	//   ....[8]....
        /*0064*/ 	.word	0x00006010


	//----- nvinfo : EIATTR_COOP_GROUP_MASK_REGIDS
	.align		4
.L_39:
        /*0068*/ 	.byte	0x04, 0x29
        /*006a*/ 	.short	(.L_41 - .L_40)


	//   ....[0]....
.L_40:
        /*006c*/ 	.word	0xffffffff


	//   ....[1]....
        /*0070*/ 	.word	0xffffffff


	//   ....[2]....
        /*0074*/ 	.word	0xffffffff


	//   ....[3]....
        /*0078*/ 	.word	0xffffffff


	//   ....[4]....
        /*007c*/ 	.word	0xffffffff


	//   ....[5]....
        /*0080*/ 	.word	0xffffffff


	//   ....[6]....
        /*0084*/ 	.word	0xffffffff


	//   ....[7]....
        /*0088*/ 	.word	0xffffffff


	//   ....[8]....
        /*008c*/ 	.word	0xffffffff


	//   ....[9]....
        /*0090*/ 	.word	0xffffffff


	//   ....[10]....
        /*0094*/ 	.word	0xffffffff


	//   ....[11]....
        /*0098*/ 	.word	0xffffffff


	//   ....[12]....
        /*009c*/ 	.word	0xffffffff


	//----- nvinfo : EIATTR_COOP_GROUP_INSTR_OFFSETS
	.align		4
.L_41:
        /*00a0*/ 	.byte	0x04, 0x28
        /*00a2*/ 	.short	(.L_43 - .L_42)


	//   ....[0]....
.L_42:
        /*00a4*/ 	.word	0x000000d0


	//   ....[1]....
        /*00a8*/ 	.word	0x00000540


	//   ....[2]....
        /*00ac*/ 	.word	0x00000910


	//   ....[3]....
        /*00b0*/ 	.word	0x00000a90


	//   ....[4]....
        /*00b4*/ 	.word	0x00000b90


	//   ....[5]....
        /*00b8*/ 	.word	0x00000ce0


	//   ....[6]....
        /*00bc*/ 	.word	0x00000f80


	//   ....[7]....
        /*00c0*/ 	.word	0x000028b0


	//   ....[8]....
        /*00c4*/ 	.word	0x00003f00


	//   ....[9]....
        /*00c8*/ 	.word	0x000043d0


	//   ....[10]....
        /*00cc*/ 	.word	0x00004400


	//   ....[11]....
        /*00d0*/ 	.word	0x00004e50


	//   ....[12]....
        /*00d4*/ 	.word	0x00005050


	//----- nvinfo : EIATTR_VRC_CTA_INIT_COUNT
	.align		4
.L_43:
        /*00d8*/ 	.byte	0x02, 0x4a
        /*00da*/ 	.byte	0x80
	.zero		1


	//----- nvinfo : EIATTR_SYSCALL_OFFSETS
	.align		4
        /*00dc*/ 	.byte	0x04, 0x46
        /*00de*/ 	.short	(.L_45 - .L_44)


	//   ....[0]....
.L_44:
        /*00e0*/ 	.word	0x00006d30


	//   ....[1]....
        /*00e4*/ 	.word	0x00006e20


	//   ....[2]....
        /*00e8*/ 	.word	0x00007890


	//   ....[3]....
        /*00ec*/ 	.word	0x00008580


	//----- nvinfo : EIATTR_MBARRIER_INSTR_OFFSETS
	.align		4
.L_45:
        /*00f0*/ 	.byte	0x04, 0x39
        /*00f2*/ 	.short	(.L_47 - .L_46)


	//   ....[0]....
.L_46:
        /*00f4*/ 	.word	0x00000670
        /*00f8*/ 	.word	0x000000ff
        /*00fc*/ 	.word	0x00000000
        /*0100*/ 	.short	0x0100
        /*0102*/ 	.byte	0x04
	.zero		1


	//   ....[1]....
        /*0104*/ 	.word	0x00000680
        /*0108*/ 	.word	0x000000ff
        /*010c*/ 	.word	0x000000a0
        /*0110*/ 	.short	0x0100
        /*0112*/ 	.byte	0x04
	.zero		1


	//   ....[2]....
        /*0114*/ 	.word	0x00000690
        /*0118*/ 	.word	0x000000ff
        /*011c*/ 	.word	0x00000008
        /*0120*/ 	.short	0x0100
        /*0122*/ 	.byte	0x04
	.zero		1


	//   ....[3]....
        /*0124*/ 	.word	0x000006a0
        /*0128*/ 	.word	0x000000ff
        /*012c*/ 	.word	0x000000a8
        /*0130*/ 	.short	0x0100
        /*0132*/ 	.byte	0x04
	.zero		1


	//   ....[4]....
        /*0134*/ 	.word	0x000006b0
        /*0138*/ 	.word	0x000000ff
        /*013c*/ 	.word	0x00000010
        /*0140*/ 	.short	0x0100
        /*0142*/ 	.byte	0x04
	.zero		1


	//   ....[5]....
        /*0144*/ 	.word	0x000006c0
        /*0148*/ 	.word	0x000000ff
        /*014c*/ 	.word	0x000000b0
        /*0150*/ 	.short	0x0100
        /*0152*/ 	.byte	0x04
	.zero		1


	//   ....[6]....
        /*0154*/ 	.word	0x000006d0
        /*0158*/ 	.word	0x000000ff
        /*015c*/ 	.word	0x00000018
        /*0160*/ 	.short	0x0100
        /*0162*/ 	.byte	0x04
	.zero		1


	//   ....[7]....
        /*0164*/ 	.word	0x000006e0
        /*0168*/ 	.word	0x000000ff
        /*016c*/ 	.word	0x000000b8
        /*0170*/ 	.short	0x0100
        /*0172*/ 	.byte	0x04
	.zero		1


	//   ....[8]....
        /*0174*/ 	.word	0x000006f0
        /*0178*/ 	.word	0x000000ff
        /*017c*/ 	.word	0x00000020
        /*0180*/ 	.short	0x0100
        /*0182*/ 	.byte	0x04
	.zero		1


	//   ....[9]....
        /*0184*/ 	.word	0x00000700
        /*0188*/ 	.word	0x000000ff
        /*018c*/ 	.word	0x000000c0
        /*0190*/ 	.short	0x0100
        /*0192*/ 	.byte	0x04
	.zero		1


	//   ....[10]....
        /*0194*/ 	.word	0x00000710
        /*0198*/ 	.word	0x000000ff
        /*019c*/ 	.word	0x00000028
        /*01a0*/ 	.short	0x0100
        /*01a2*/ 	.byte	0x04
	.zero		1


	//   ....[11]....
        /*01a4*/ 	.word	0x00000720
        /*01a8*/ 	.word	0x000000ff
        /*01ac*/ 	.word	0x000000c8
        /*01b0*/ 	.short	0x0100
        /*01b2*/ 	.byte	0x04
	.zero		1


	//   ....[12]....
        /*01b4*/ 	.word	0x00000730
        /*01b8*/ 	.word	0x000000ff
        /*01bc*/ 	.word	0x00000030
        /*01c0*/ 	.short	0x0100
        /*01c2*/ 	.byte	0x04
	.zero		1


	//   ....[13]....
        /*01c4*/ 	.word	0x00000740
        /*01c8*/ 	.word	0x000000ff
        /*01cc*/ 	.word	0x000000d0
        /*01d0*/ 	.short	0x0100
        /*01d2*/ 	.byte	0x04
	.zero		1


	//   ....[14]....
        /*01d4*/ 	.word	0x00000750
        /*01d8*/ 	.word	0x000000ff
        /*01dc*/ 	.word	0x00000038
        /*01e0*/ 	.short	0x0100
        /*01e2*/ 	.byte	0x04
	.zero		1


	//   ....[15]....
        /*01e4*/ 	.word	0x00000760
        /*01e8*/ 	.word	0x000000ff
        /*01ec*/ 	.word	0x000000d8
        /*01f0*/ 	.short	0x0100
        /*01f2*/ 	.byte	0x04
	.zero		1


	//   ....[16]....
        /*01f4*/ 	.word	0x00000770
        /*01f8*/ 	.word	0x000000ff
        /*01fc*/ 	.word	0x00000040
        /*0200*/ 	.short	0x0100
        /*0202*/ 	.byte	0x04
	.zero		1


	//   ....[17]....
        /*0204*/ 	.word	0x00000780
        /*0208*/ 	.word	0x000000ff
        /*020c*/ 	.word	0x000000e0
        /*0210*/ 	.short	0x0100
        /*0212*/ 	.byte	0x04
	.zero		1


	//   ....[18]....
        /*0214*/ 	.word	0x00000790
        /*0218*/ 	.word	0x000000ff
        /*021c*/ 	.word	0x00000048
        /*0220*/ 	.short	0x0100
        /*0222*/ 	.byte	0x04
	.zero		1


	//   ....[19]....
        /*0224*/ 	.word	0x000007a0
        /*0228*/ 	.word	0x000000ff
        /*022c*/ 	.word	0x000000e8
        /*0230*/ 	.short	0x0100
        /*0232*/ 	.byte	0x04
	.zero		1


	//   ....[20]....
        /*0234*/ 	.word	0x000007b0
        /*0238*/ 	.word	0x000000ff
        /*023c*/ 	.word	0x00000050
        /*0240*/ 	.short	0x0100
        /*0242*/ 	.byte	0x04
	.zero		1


	//   ....[21]....
        /*0244*/ 	.word	0x000007c0
        /*0248*/ 	.word	0x000000ff
        /*024c*/ 	.word	0x000000f0
        /*0250*/ 	.short	0x0100
        /*0252*/ 	.byte	0x04
	.zero		1


	//   ....[22]....
        /*0254*/ 	.word	0x000007d0
        /*0258*/ 	.word	0x000000ff
        /*025c*/ 	.word	0x00000058
        /*0260*/ 	.short	0x0100
        /*0262*/ 	.byte	0x04
	.zero		1


	//   ....[23]....
        /*0264*/ 	.word	0x000007e0
        /*0268*/ 	.word	0x000000ff
        /*026c*/ 	.word	0x000000f8
        /*0270*/ 	.short	0x0100
        /*0272*/ 	.byte	0x04
	.zero		1


	//   ....[24]....
        /*0274*/ 	.word	0x000007f0
        /*0278*/ 	.word	0x000000ff
        /*027c*/ 	.word	0x00000060
        /*0280*/ 	.short	0x0100
        /*0282*/ 	.byte	0x04
	.zero		1


	//   ....[25]....
        /*0284*/ 	.word	0x00000800
        /*0288*/ 	.word	0x000000ff
        /*028c*/ 	.word	0x00000100
        /*0290*/ 	.short	0x0100
        /*0292*/ 	.byte	0x04
	.zero		1


	//   ....[26]....
        /*0294*/ 	.word	0x00000810
        /*0298*/ 	.word	0x000000ff
        /*029c*/ 	.word	0x00000068
        /*02a0*/ 	.short	0x0100
        /*02a2*/ 	.byte	0x04
	.zero		1


	//   ....[27]....
        /*02a4*/ 	.word	0x00000820
        /*02a8*/ 	.word	0x000000ff
        /*02ac*/ 	.word	0x00000108
        /*02b0*/ 	.short	0x0100
        /*02b2*/ 	.byte	0x04
	.zero		1


	//   ....[28]....
        /*02b4*/ 	.word	0x00000830
        /*02b8*/ 	.word	0x000000ff
        /*02bc*/ 	.word	0x00000070
        /*02c0*/ 	.short	0x0100
        /*02c2*/ 	.byte	0x04
	.zero		1


	//   ....[29]....
        /*02c4*/ 	.word	0x00000840
        /*02c8*/ 	.word	0x000000ff
        /*02cc*/ 	.word	0x00000110
        /*02d0*/ 	.short	0x0100
        /*02d2*/ 	.byte	0x04
	.zero		1


	//   ....[30]....
        /*02d4*/ 	.word	0x00000850
        /*02d8*/ 	.word	0x000000ff
        /*02dc*/ 	.word	0x00000078
        /*02e0*/ 	.short	0x0100
        /*02e2*/ 	.byte	0x04
	.zero		1


	//   ....[31]....
        /*02e4*/ 	.word	0x00000860
        /*02e8*/ 	.word	0x000000ff
        /*02ec*/ 	.word	0x00000118
        /*02f0*/ 	.short	0x0100
        /*02f2*/ 	.byte	0x04
	.zero		1


	//   ....[32]....
        /*02f4*/ 	.word	0x00000870
        /*02f8*/ 	.word	0x000000ff
        /*02fc*/ 	.word	0x00000080
        /*0300*/ 	.short	0x0100
        /*0302*/ 	.byte	0x04
	.zero		1


	//   ....[33]....
        /*0304*/ 	.word	0x00000880
        /*0308*/ 	.word	0x000000ff
        /*030c*/ 	.word	0x00000120
        /*0310*/ 	.short	0x0100
        /*0312*/ 	.byte	0x04
	.zero		1


	//   ....[34]....
        /*0314*/ 	.word	0x00000890
        /*0318*/ 	.word	0x000000ff
        /*031c*/ 	.word	0x00000088
        /*0320*/ 	.short	0x0100
        /*0322*/ 	.byte	0x04
	.zero		1


	//   ....[35]....
        /*0324*/ 	.word	0x000008a0
        /*0328*/ 	.word	0x000000ff
        /*032c*/ 	.word	0x00000128
        /*0330*/ 	.short	0x0100
        /*0332*/ 	.byte	0x04
	.zero		1


	//   ....[36]....
        /*0334*/ 	.word	0x000008b0
        /*0338*/ 	.word	0x000000ff
        /*033c*/ 	.word	0x00000090
        /*0340*/ 	.short	0x0100
        /*0342*/ 	.byte	0x04
	.zero		1


	//   ....[37]....
        /*0344*/ 	.word	0x000008c0
        /*0348*/ 	.word	0x000000ff
        /*034c*/ 	.word	0x00000130
        /*0350*/ 	.short	0x0100
        /*0352*/ 	.byte	0x04
	.zero		1


	//   ....[38]....
        /*0354*/ 	.word	0x000008d0
        /*0358*/ 	.word	0x000000ff
        /*035c*/ 	.word	0x00000098
        /*0360*/ 	.short	0x0100
        /*0362*/ 	.byte	0x04
	.zero		1


	//   ....[39]....
        /*0364*/ 	.word	0x000008e0
        /*0368*/ 	.word	0x000000ff
        /*036c*/ 	.word	0x00000138
        /*0370*/ 	.short	0x0100
        /*0372*/ 	.byte	0x04
	.zero		1


	//   ....[40]....
        /*0374*/ 	.word	0x00000a20
        /*0378*/ 	.word	0x000000ff
        /*037c*/ 	.word	0x00000140
        /*0380*/ 	.short	0x0100
        /*0382*/ 	.byte	0x04
	.zero		1


	//   ....[41]....
        /*0384*/ 	.word	0x00000a30
        /*0388*/ 	.word	0x000000ff
        /*038c*/ 	.word	0x00000158
        /*0390*/ 	.short	0x0100
        /*0392*/ 	.byte	0x04
	.zero		1


	//   ....[42]....
        /*0394*/ 	.word	0x00000a40
        /*0398*/ 	.word	0x000000ff
        /*039c*/ 	.word	0x00000148
        /*03a0*/ 	.short	0x0100
        /*03a2*/ 	.byte	0x04
	.zero		1


	//   ....[43]....
        /*03a4*/ 	.word	0x00000a50
        /*03a8*/ 	.word	0x000000ff
        /*03ac*/ 	.word	0x00000160
        /*03b0*/ 	.short	0x0100
        /*03b2*/ 	.byte	0x04
	.zero		1


	//   ....[44]....
        /*03b4*/ 	.word	0x00000a60
        /*03b8*/ 	.word	0x000000ff
        /*03bc*/ 	.word	0x00000150
        /*03c0*/ 	.short	0x0100
        /*03c2*/ 	.byte	0x04
	.zero		1


	//   ....[45]....
        /*03c4*/ 	.word	0x00000a70
        /*03c8*/ 	.word	0x000000ff
        /*03cc*/ 	.word	0x00000168
        /*03d0*/ 	.short	0x0100
        /*03d2*/ 	.byte	0x04
	.zero		1


	//   ....[46]....
        /*03d4*/ 	.word	0x00000b60
        /*03d8*/ 	.word	0x000000ff
        /*03dc*/ 	.word	0x00000170
        /*03e0*/ 	.short	0x0100
        /*03e2*/ 	.byte	0x04
	.zero		1


	//   ....[47]....
        /*03e4*/ 	.word	0x00000b70
        /*03e8*/ 	.word	0x000000ff
        /*03ec*/ 	.word	0x00000178
        /*03f0*/ 	.short	0x0100
        /*03f2*/ 	.byte	0x04
	.zero		1


	//   ....[48]....
        /*03f4*/ 	.word	0x00000cb0
        /*03f8*/ 	.word	0x000000ff
        /*03fc*/ 	.word	0x00000180
        /*0400*/ 	.short	0x0100
        /*0402*/ 	.byte	0x06
	.zero		1


	//   ....[49]....
        /*0404*/ 	.word	0x00000cc0
        /*0408*/ 	.word	0x000000ff
        /*040c*/ 	.word	0x00000188
        /*0410*/ 	.short	0x0100
        /*0412*/ 	.byte	0x06
	.zero		1


	//   ....[50]....
        /*0414*/ 	.word	0x00000e00
        /*0418*/ 	.word	0x000000ff
        /*041c*/ 	.word	0x00000190
        /*0420*/ 	.short	0x0100
        /*0422*/ 	.byte	0x04
	.zero		1


	//   ....[51]....
        /*0424*/ 	.word	0x00000e10
        /*0428*/ 	.word	0x000000ff
        /*042c*/ 	.word	0x000001a0
        /*0430*/ 	.short	0x0100
        /*0432*/ 	.byte	0x04
	.zero		1


	//   ....[52]....
        /*0434*/ 	.word	0x00000e20
        /*0438*/ 	.word	0x000000ff
        /*043c*/ 	.word	0x00000198
        /*0440*/ 	.short	0x0100
        /*0442*/ 	.byte	0x04
	.zero		1


	//   ....[53]....
        /*0444*/ 	.word	0x00000e30
        /*0448*/ 	.word	0x000000ff
        /*044c*/ 	.word	0x000001a8
        /*0450*/ 	.short	0x0100
        /*0452*/ 	.byte	0x04
	.zero		1


	//   ....[54]....
        /*0454*/ 	.word	0x00000f30
        /*0458*/ 	.word	0x000000ff
        /*045c*/ 	.word	0x000001b0
        /*0460*/ 	.short	0x0100
        /*0462*/ 	.byte	0x06
	.zero		1


	//   ....[55]....
        /*0464*/ 	.word	0x00001a90
        /*0468*/ 	.word	0x000000ff
        /*046c*/ 	.word	0x000000a0
        /*0470*/ 	.short	0x010a
        /*0472*/ 	.byte	0x04
	.zero		1


	//   ....[56]....
        /*0474*/ 	.word	0x00001de0
        /*0478*/ 	.word	0x000000ff
        /*047c*/ 	.word	0x000000a0
        /*0480*/ 	.short	0x010a
        /*0482*/ 	.byte	0x09
	.zero		1


	//   ....[57]....
        /*0484*/ 	.word	0x00001f90
        /*0488*/ 	.word	0x000000ff
        /*048c*/ 	.word	0x000000a0
        /*0490*/ 	.short	0x010a
        /*0492*/ 	.byte	0x08
	.zero		1


	//   ....[58]....
        /*0494*/ 	.word	0x000021c0
        /*0498*/ 	.word	0x000000ff
        /*049c*/ 	.word	0x00000178
        /*04a0*/ 	.short	0x0101
        /*04a2*/ 	.byte	0x1e
	.zero		1


	//   ....[59]....
        /*04a4*/ 	.word	0x000021f0
        /*04a8*/ 	.word	0x000000ff
        /*04ac*/ 	.word	0x000000a0
        /*04b0*/ 	.short	0x010a
        /*04b2*/ 	.byte	0x04
	.zero		1


	//   ....[60]....
        /*04b4*/ 	.word	0x000024d0
        /*04b8*/ 	.word	0x000000ff
        /*04bc*/ 	.word	0x000000a0
        /*04c0*/ 	.short	0x010a
        /*04c2*/ 	.byte	0x09
	.zero		1


	//   ....[61]....
        /*04c4*/ 	.word	0x00002680
        /*04c8*/ 	.word	0x000000ff
        /*04cc*/ 	.word	0x000000a0
        /*04d0*/ 	.short	0x010a
        /*04d2*/ 	.byte	0x08
	.zero		1


	//   ....[62]....
        /*04d4*/ 	.word	0x000028c0
        /*04d8*/ 	.word	0x000000ff
        /*04dc*/ 	.word	0x00000180
        /*04e0*/ 	.short	0x010a
        /*04e2*/ 	.byte	0x1e
	.zero		1


	//   ....[63]....
        /*04e4*/ 	.word	0x00002980
        /*04e8*/ 	.word	0x000000ff
        /*04ec*/ 	.word	0x00000000
        /*04f0*/ 	.short	0x0101
        /*04f2*/ 	.byte	0x04
	.zero		1


	//   ....[64]....
        /*04f4*/ 	.word	0x00002f80
        /*04f8*/ 	.word	0x000000ff
        /*04fc*/ 	.word	0x00000000
        /*0500*/ 	.short	0x010a
        /*0502*/ 	.byte	0x04
	.zero		1


	//   ....[65]....
        /*0504*/ 	.word	0x00003020
        /*0508*/ 	.word	0x000000ff
        /*050c*/ 	.word	0x00000000
        /*0510*/ 	.short	0x010a
        /*0512*/ 	.byte	0x05
	.zero		1


	//   ....[66]....
        /*0514*/ 	.word	0x000030c0
        /*0518*/ 	.word	0x000000ff
        /*051c*/ 	.word	0x00000000
        /*0520*/ 	.short	0x010a
        /*0522*/ 	.byte	0x05
	.zero		1


	//   ....[67]....
        /*0524*/ 	.word	0x00003160
        /*0528*/ 	.word	0x000000ff
        /*052c*/ 	.word	0x00000000
        /*0530*/ 	.short	0x010a
        /*0532*/ 	.byte	0x05
	.zero		1


	//   ....[68]....
        /*0534*/ 	.word	0x00003200
        /*0538*/ 	.word	0x000000ff
        /*053c*/ 	.word	0x00000000
        /*0540*/ 	.short	0x010a
        /*0542*/ 	.byte	0x05
	.zero		1


	//   ....[69]....
        /*0544*/ 	.word	0x000032a0
        /*0548*/ 	.word	0x000000ff
        /*054c*/ 	.word	0x00000000
        /*0550*/ 	.short	0x010a
        /*0552*/ 	.byte	0x05
	.zero		1


	//   ....[70]....
        /*0554*/ 	.word	0x00003340
        /*0558*/ 	.word	0x000000ff
        /*055c*/ 	.word	0x00000000
        /*0560*/ 	.short	0x010a
        /*0562*/ 	.byte	0x05
	.zero		1


	//   ....[71]....
        /*0564*/ 	.word	0x000033e0
        /*0568*/ 	.word	0x000000ff
        /*056c*/ 	.word	0x00000000
        /*0570*/ 	.short	0x010a
        /*0572*/ 	.byte	0x05
	.zero		1


	//   ....[72]....
        /*0574*/ 	.word	0x00003480
        /*0578*/ 	.word	0x000000ff
        /*057c*/ 	.word	0x00000000
        /*0580*/ 	.short	0x010a
        /*0582*/ 	.byte	0x05
	.zero		1


	//   ....[73]....
        /*0584*/ 	.word	0x00003520
        /*0588*/ 	.word	0x000000ff
        /*058c*/ 	.word	0x00000000
        /*0590*/ 	.short	0x010a
        /*0592*/ 	.byte	0x05
	.zero		1


	//   ....[74]....
        /*0594*/ 	.word	0x000035c0
        /*0598*/ 	.word	0x000000ff
        /*059c*/ 	.word	0x00000000
        /*05a0*/ 	.short	0x010a
        /*05a2*/ 	.byte	0x05
	.zero		1


	//   ....[75]....
        /*05a4*/ 	.word	0x00003660
        /*05a8*/ 	.word	0x000000ff
        /*05ac*/ 	.word	0x00000000
        /*05b0*/ 	.short	0x010a
        /*05b2*/ 	.byte	0x05
	.zero		1


	//   ....[76]....
        /*05b4*/ 	.word	0x00003700
        /*05b8*/ 	.word	0x000000ff
        /*05bc*/ 	.word	0x00000000
        /*05c0*/ 	.short	0x010a
        /*05c2*/ 	.byte	0x05
	.zero		1


	//   ....[77]....
        /*05c4*/ 	.word	0x000037a0
        /*05c8*/ 	.word	0x000000ff
        /*05cc*/ 	.word	0x00000000
        /*05d0*/ 	.short	0x010a
        /*05d2*/ 	.byte	0x05
	.zero		1


	//   ....[78]....
        /*05d4*/ 	.word	0x00003840
        /*05d8*/ 	.word	0x000000ff
        /*05dc*/ 	.word	0x00000000
        /*05e0*/ 	.short	0x010a
        /*05e2*/ 	.byte	0x05
	.zero		1


	//   ....[79]....
        /*05e4*/ 	.word	0x000038e0
        /*05e8*/ 	.word	0x000000ff
        /*05ec*/ 	.word	0x00000000
        /*05f0*/ 	.short	0x010a
        /*05f2*/ 	.byte	0x05
	.zero		1


	//   ....[80]....
        /*05f4*/ 	.word	0x00003980
        /*05f8*/ 	.word	0x000000ff
        /*05fc*/ 	.word	0x00000000
        /*0600*/ 	.short	0x010a
        /*0602*/ 	.byte	0x05
	.zero		1


	//   ....[81]....
        /*0604*/ 	.word	0x00003a20
        /*0608*/ 	.word	0x000000ff
        /*060c*/ 	.word	0x00000000
        /*0610*/ 	.short	0x010a
        /*0612*/ 	.byte	0x05
	.zero		1


	//   ....[82]....
        /*0614*/ 	.word	0x00003ac0
        /*0618*/ 	.word	0x000000ff
        /*061c*/ 	.word	0x00000000
        /*0620*/ 	.short	0x010a
        /*0622*/ 	.byte	0x05
	.zero		1


	//   ....[83]....
        /*0624*/ 	.word	0x00003b70
        /*0628*/ 	.word	0x00000000
        /*062c*/ 	.word	0x00000000
        /*0630*/ 	.short	0x010a
        /*0632*/ 	.byte	0xff
	.zero		1


	//   ....[84]....
        /*0634*/ 	.word	0x00003cc0
        /*0638*/ 	.word	0x000000ff
        /*063c*/ 	.word	0x00000188
        /*0640*/ 	.short	0x010a
        /*0642*/ 	.byte	0x04
	.zero		1


	//   ....[85]....
        /*0644*/ 	.word	0x00003d60
        /*0648*/ 	.word	0x000000ff
        /*064c*/ 	.word	0x00000180
        /*0650*/ 	.short	0x010a
        /*0652*/ 	.byte	0x04
	.zero		1


	//   ....[86]....
        /*0654*/ 	.word	0x00003e00
        /*0658*/ 	.word	0x000000ff
        /*065c*/ 	.word	0x00000000
        /*0660*/ 	.short	0x0101
        /*0662*/ 	.byte	0x05
	.zero		1


	//   ....[87]....
        /*0664*/ 	.word	0x00003e40
        /*0668*/ 	.word	0x000000ff
        /*066c*/ 	.word	0x00000188
        /*0670*/ 	.short	0x0106
        /*0672*/ 	.byte	0x04
	.zero		1


	//   ....[88]....
        /*0674*/ 	.word	0x00003e80
        /*0678*/ 	.word	0x00000000
        /*067c*/ 	.word	0x00000188
        /*0680*/ 	.short	0x010a
        /*0682*/ 	.byte	0xff
	.zero		1


	//   ....[89]....
        /*0684*/ 	.word	0x000040d0
        /*0688*/ 	.word	0x000000ff
        /*068c*/ 	.word	0x00000008
        /*0690*/ 	.short	0x010a
        /*0692*/ 	.byte	0x05
	.zero		1


	//   ....[90]....
        /*0694*/ 	.word	0x000040f0
        /*0698*/ 	.word	0x000000ff
        /*069c*/ 	.word	0x00000008
        /*06a0*/ 	.short	0x010a
        /*06a2*/ 	.byte	0x05
	.zero		1


	//   ....[91]....
        /*06a4*/ 	.word	0x00004280
        /*06a8*/ 	.word	0x000000ff
        /*06ac*/ 	.word	0x00000008
        /*06b0*/ 	.short	0x010a
        /*06b2*/ 	.byte	0x05
	.zero		1


	//   ....[92]....
        /*06b4*/ 	.word	0x000042a0
        /*06b8*/ 	.word	0x000000ff
        /*06bc*/ 	.word	0x00000008
        /*06c0*/ 	.short	0x010a
        /*06c2*/ 	.byte	0x05
	.zero		1


	//   ....[93]....
        /*06c4*/ 	.word	0x00004360
        /*06c8*/ 	.word	0x000000ff
        /*06cc*/ 	.word	0x00000000
        /*06d0*/ 	.short	0x0101
        /*06d2*/ 	.byte	0x04
	.zero		1


	//   ....[94]....
        /*06d4*/ 	.word	0x000046b0
        /*06d8*/ 	.word	0x000000ff
        /*06dc*/ 	.word	0x00000180
        /*06e0*/ 	.short	0x010a
        /*06e2*/ 	.byte	0x11
	.zero		1


	//   ....[95]....
        /*06e4*/ 	.word	0x00004750
        /*06e8*/ 	.word	0x000000ff
        /*06ec*/ 	.word	0x00000000
        /*06f0*/ 	.short	0x0101
        /*06f2*/ 	.byte	0x17
	.zero		1


	//   ....[96]....
        /*06f4*/ 	.word	0x00004790
        /*06f8*/ 	.word	0x000000ff
        /*06fc*/ 	.word	0x000001a0
        /*0700*/ 	.short	0x010a
        /*0702*/ 	.byte	0x16
	.zero		1


	//   ....[97]....
        /*0704*/ 	.word	0x00004840
        /*0708*/ 	.word	0x000000ff
        /*070c*/ 	.word	0x00000000
        /*0710*/ 	.short	0x010a
        /*0712*/ 	.byte	0x04
	.zero		1


	//   ....[98]....
        /*0714*/ 	.word	0x00004880
        /*0718*/ 	.word	0x000000ff
        /*071c*/ 	.word	0x00000000
        /*0720*/ 	.short	0x010a
        /*0722*/ 	.byte	0x0a
	.zero		1


	//   ....[99]....
        /*0724*/ 	.word	0x000049a0
        /*0728*/ 	.word	0x000000ff
        /*072c*/ 	.word	0x00000000
        /*0730*/ 	.short	0x010a
        /*0732*/ 	.byte	0x04
	.zero		1


	//   ....[100]....
        /*0734*/ 	.word	0x00004c40
        /*0738*/ 	.word	0x000000ff
        /*073c*/ 	.word	0x00000000
        /*0740*/ 	.short	0x010a
        /*0742*/ 	.byte	0x04
	.zero		1


	//   ....[101]....
        /*0744*/ 	.word	0x00004ce0
        /*0748*/ 	.word	0x00000000
        /*074c*/ 	.word	0x00000000
        /*0750*/ 	.short	0x010a
        /*0752*/ 	.byte	0xff
	.zero		1


	//   ....[102]....
        /*0754*/ 	.word	0x00004d20
        /*0758*/ 	.word	0x00000000
        /*075c*/ 	.word	0x00000000
        /*0760*/ 	.short	0x010a
        /*0762*/ 	.byte	0xff
	.zero		1


	//   ....[103]....
        /*0764*/ 	.word	0x00004d90
        /*0768*/ 	.word	0x000000ff
        /*076c*/ 	.word	0x00000000
        /*0770*/ 	.short	0x0101
        /*0772*/ 	.byte	0x04
	.zero		1


	//   ....[104]....
        /*0774*/ 	.word	0x00004dd0
        /*0778*/ 	.word	0x000000ff
        /*077c*/ 	.word	0x000001b0
        /*0780*/ 	.short	0x010a
        /*0782*/ 	.byte	0x11
	.zero		1


	//   ....[105]....
        /*0784*/ 	.word	0x00004e40
        /*0788*/ 	.word	0x000000ff
        /*078c*/ 	.word	0x00000000
        /*0790*/ 	.short	0x0101
        /*0792*/ 	.byte	0x04
	.zero		1


	//   ....[106]....
        /*0794*/ 	.word	0x00005330
        /*0798*/ 	.word	0x000000ff
        /*079c*/ 	.word	0x00000180
        /*07a0*/ 	.short	0x010a
        /*07a2*/ 	.byte	0x18
	.zero		1


	//   ....[107]....
        /*07a4*/ 	.word	0x000053d0
        /*07a8*/ 	.word	0x000000ff
        /*07ac*/ 	.word	0x00000000
        /*07b0*/ 	.short	0x0101
        /*07b2*/ 	.byte	0x1f
	.zero		1


	//   ....[108]....
        /*07b4*/ 	.word	0x00005910
        /*07b8*/ 	.word	0x000000ff
        /*07bc*/ 	.word	0x00000178
        /*07c0*/ 	.short	0x010a
        /*07c2*/ 	.byte	0x18
	.zero		1


	//   ....[109]....
        /*07c4*/ 	.word	0x00005b00
        /*07c8*/ 	.word	0x000000ff
        /*07cc*/ 	.word	0x00000158
        /*07d0*/ 	.short	0x010a
        /*07d2*/ 	.byte	0x07
	.zero		1


	//   ....[110]....
        /*07d4*/ 	.word	0x00005e60
        /*07d8*/ 	.word	0x000000ff
        /*07dc*/ 	.word	0x00000140
        /*07e0*/ 	.short	0x010b
        /*07e2*/ 	.byte	0x07
	.zero		1


	//   ....[111]....
        /*07e4*/ 	.word	0x00005e70
        /*07e8*/ 	.word	0x000000ff
        /*07ec*/ 	.word	0x00000000
        /*07f0*/ 	.short	0x0101
        /*07f2*/ 	.byte	0x06
	.zero		1


	//   ....[112]....
        /*07f4*/ 	.word	0x00005e80
        /*07f8*/ 	.word	0x000000ff
        /*07fc*/ 	.word	0x00000158
        /*0800*/ 	.short	0x010a
        /*0802*/ 	.byte	0x04
	.zero		1


	//   ....[113]....
        /*0804*/ 	.word	0x000060b0
        /*0808*/ 	.word	0x000000ff
        /*080c*/ 	.word	0x00000140
        /*0810*/ 	.short	0x010b
        /*0812*/ 	.byte	0x04
	.zero		1


	//   ....[114]....
        /*0814*/ 	.word	0x000060c0
        /*0818*/ 	.word	0x000000ff
        /*081c*/ 	.word	0x00000000
        /*0820*/ 	.short	0x0101
        /*0822*/ 	.byte	0x05
	.zero		1


	//   ....[115]....
        /*0824*/ 	.word	0x00006110
        /*0828*/ 	.word	0x000000ff
        /*082c*/ 	.word	0x00000000
        /*0830*/ 	.short	0x010a
        /*0832*/ 	.byte	0x04
	.zero		1


	//   ....[116]....
        /*0834*/ 	.word	0x000061a0
        /*0838*/ 	.word	0x000000ff
        /*083c*/ 	.word	0x00000000
        /*0840*/ 	.short	0x010a
        /*0842*/ 	.byte	0x05
	.zero		1


	//   ....[117]....
        /*0844*/ 	.word	0x00006240
        /*0848*/ 	.word	0x00000000
        /*084c*/ 	.word	0x00000000
        /*0850*/ 	.short	0x010a
        /*0852*/ 	.byte	0xff
	.zero		1


	//   ....[118]....
        /*0854*/ 	.word	0x000065a0
        /*0858*/ 	.word	0x000000ff
        /*085c*/ 	.word	0x00000180
        /*0860*/ 	.short	0x010a
        /*0862*/ 	.byte	0x32
	.zero		1


	//   ....[119]....
        /*0864*/ 	.word	0x00006670
        /*0868*/ 	.word	0x000000ff
        /*086c*/ 	.word	0x00000000
        /*0870*/ 	.short	0x0101
        /*0872*/ 	.byte	0x04
	.zero		1


	//   ....[120]....
        /*0874*/ 	.word	0x00007320
        /*0878*/ 	.word	0x00000000
        /*087c*/ 	.word	0x00000140
        /*0880*/ 	.short	0x010a
        /*0882*/ 	.byte	0xff
	.zero		1


	//   ....[121]....
        /*0884*/ 	.word	0x00007420
        /*0888*/ 	.word	0x0000006c
        /*088c*/ 	.word	0x00000190
        /*0890*/ 	.short	0x010a
        /*0892*/ 	.byte	0xff
	.zero		1


	//   ....[122]....
        /*0894*/ 	.word	0x00007640
        /*0898*/ 	.word	0x00000000
        /*089c*/ 	.word	0x00000140
        /*08a0*/ 	.short	0x010a
        /*08a2*/ 	.byte	0xff
	.zero		1


	//   ....[123]....
        /*08a4*/ 	.word	0x00007770
        /*08a8*/ 	.word	0x0000006c
        /*08ac*/ 	.word	0x00000190
        /*08b0*/ 	.short	0x010a
        /*08b2*/ 	.byte	0xff
	.zero		1


	//   ....[124]....
        /*08b4*/ 	.word	0x000082c0
        /*08b8*/ 	.word	0x00000000
        /*08bc*/ 	.word	0x00000000
        /*08c0*/ 	.short	0x0101
        /*08c2*/ 	.byte	0xff
	.zero		1


	//   ....[125]....
        /*08c4*/ 	.word	0x000082d0
        /*08c8*/ 	.word	0x00000003
        /*08cc*/ 	.word	0x00000140
        /*08d0*/ 	.short	0x010a
        /*08d2*/ 	.byte	0xff
	.zero		1


	//   ....[126]....
        /*08d4*/ 	.word	0x000083a0
        /*08d8*/ 	.word	0x00000003
        /*08dc*/ 	.word	0x00000140
        /*08e0*/ 	.short	0x010a
        /*08e2*/ 	.byte	0xff
	.zero		1


	//   ....[127]....
        /*08e4*/ 	.word	0x00008820
        /*08e8*/ 	.word	0x0000006c
        /*08ec*/ 	.word	0x00000000
        /*08f0*/ 	.short	0x0101
        /*08f2*/ 	.byte	0xff
	.zero		1


	//   ....[128]....
        /*08f4*/ 	.word	0x00009060
        /*08f8*/ 	.word	0x00000002
        /*08fc*/ 	.word	0x00000000
        /*0900*/ 	.short	0x0101
        /*0902*/ 	.byte	0xff
	.zero		1


	//   ....[129]....
        /*0904*/ 	.word	0x000092f0
        /*0908*/ 	.word	0x000000ff
        /*090c*/ 	.word	0x00000000
        /*0910*/ 	.short	0x0101
        /*0912*/ 	.byte	0x04
	.zero		1


	//   ....[130]....
        /*0914*/ 	.word	0x00009320
        /*0918*/ 	.word	0x00000000
        /*091c*/ 	.word	0x000000a0
        /*0920*/ 	.short	0x010a
        /*0922*/ 	.byte	0xff
	.zero		1


	//   ....[131]....
        /*0924*/ 	.word	0x00009380
        /*0928*/ 	.word	0x00000000
        /*092c*/ 	.word	0x000000a0
        /*0930*/ 	.short	0x010a
        /*0932*/ 	.byte	0xff
	.zero		1


	//   ....[132]....
        /*0934*/ 	.word	0x000093e0
        /*0938*/ 	.word	0x00000000
        /*093c*/ 	.word	0x00000180
        /*0940*/ 	.short	0x010a
        /*0942*/ 	.byte	0xff
	.zero		1


	//   ....[133]....
        /*0944*/ 	.word	0x00009440
        /*0948*/ 	.word	0x00000000
        /*094c*/ 	.word	0x00000000
        /*0950*/ 	.short	0x010a
        /*0952*/ 	.byte	0xff
	.zero		1


	//   ....[134]....
        /*0954*/ 	.word	0x000094a0
        /*0958*/ 	.word	0x00000000
        /*095c*/ 	.word	0x00000000
        /*0960*/ 	.short	0x010a
        /*0962*/ 	.byte	0xff
	.zero		1


	//   ....[135]....
        /*0964*/ 	.word	0x00009500
        /*0968*/ 	.word	0x00000000
        /*096c*/ 	.word	0x00000000
        /*0970*/ 	.short	0x010a
        /*0972*/ 	.byte	0xff
	.zero		1


	//   ....[136]....
        /*0974*/ 	.word	0x00009560
        /*0978*/ 	.word	0x00000000
        /*097c*/ 	.word	0x00000000
        /*0980*/ 	.short	0x010a
        /*0982*/ 	.byte	0xff
	.zero		1


	//   ....[137]....
        /*0984*/ 	.word	0x000095c0
        /*0988*/ 	.word	0x00000000
        /*098c*/ 	.word	0x00000000
        /*0990*/ 	.short	0x010a
        /*0992*/ 	.byte	0xff
	.zero		1


	//   ....[138]....
        /*0994*/ 	.word	0x00009620
        /*0998*/ 	.word	0x00000000
        /*099c*/ 	.word	0x00000000
        /*09a0*/ 	.short	0x010a
        /*09a2*/ 	.byte	0xff
	.zero		1


	//   ....[139]....
        /*09a4*/ 	.word	0x00009680
        /*09a8*/ 	.word	0x00000000
        /*09ac*/ 	.word	0x00000000
        /*09b0*/ 	.short	0x010a
        /*09b2*/ 	.byte	0xff
	.zero		1


	//   ....[140]....
        /*09b4*/ 	.word	0x000096e0
        /*09b8*/ 	.word	0x00000000
        /*09bc*/ 	.word	0x00000000
        /*09c0*/ 	.short	0x010a
        /*09c2*/ 	.byte	0xff
	.zero		1


	//   ....[141]....
        /*09c4*/ 	.word	0x00009740
        /*09c8*/ 	.word	0x00000000
        /*09cc*/ 	.word	0x00000000
        /*09d0*/ 	.short	0x010a
        /*09d2*/ 	.byte	0xff
	.zero		1


	//   ....[142]....
        /*09d4*/ 	.word	0x000097a0
        /*09d8*/ 	.word	0x00000000
        /*09dc*/ 	.word	0x00000000
        /*09e0*/ 	.short	0x010a
        /*09e2*/ 	.byte	0xff
	.zero		1


	//   ....[143]....
        /*09e4*/ 	.word	0x00009800
        /*09e8*/ 	.word	0x00000000
        /*09ec*/ 	.word	0x00000000
        /*09f0*/ 	.short	0x010a
        /*09f2*/ 	.byte	0xff
	.zero		1


	//   ....[144]....
        /*09f4*/ 	.word	0x00009860
        /*09f8*/ 	.word	0x00000000
        /*09fc*/ 	.word	0x00000000
        /*0a00*/ 	.short	0x010a
        /*0a02*/ 	.byte	0xff
	.zero		1


	//   ....[145]....
        /*0a04*/ 	.word	0x000098c0
        /*0a08*/ 	.word	0x00000000
        /*0a0c*/ 	.word	0x00000000
        /*0a10*/ 	.short	0x010a
        /*0a12*/ 	.byte	0xff
	.zero		1


	//   ....[146]....
        /*0a14*/ 	.word	0x00009920
        /*0a18*/ 	.word	0x00000000
        /*0a1c*/ 	.word	0x00000000
        /*0a20*/ 	.short	0x010a
        /*0a22*/ 	.byte	0xff
	.zero		1


	//   ....[147]....
        /*0a24*/ 	.word	0x00009980
        /*0a28*/ 	.word	0x00000000
        /*0a2c*/ 	.word	0x00000000
        /*0a30*/ 	.short	0x010a
        /*0a32*/ 	.byte	0xff
	.zero		1


	//   ....[148]....
        /*0a34*/ 	.word	0x000099e0
        /*0a38*/ 	.word	0x00000000
        /*0a3c*/ 	.word	0x00000000
        /*0a40*/ 	.short	0x010a
        /*0a42*/ 	.byte	0xff
	.zero		1


	//   ....[149]....
        /*0a44*/ 	.word	0x00009a40
        /*0a48*/ 	.word	0x00000000
        /*0a4c*/ 	.word	0x00000000
        /*0a50*/ 	.short	0x010a
        /*0a52*/ 	.byte	0xff
	.zero		1


	//   ....[150]....
        /*0a54*/ 	.word	0x00009aa0
        /*0a58*/ 	.word	0x00000000
        /*0a5c*/ 	.word	0x00000000
        /*0a60*/ 	.short	0x010a
        /*0a62*/ 	.byte	0xff
	.zero		1


	//   ....[151]....
        /*0a64*/ 	.word	0x00009b00
        /*0a68*/ 	.word	0x00000000
        /*0a6c*/ 	.word	0x00000000
        /*0a70*/ 	.short	0x010a
        /*0a72*/ 	.byte	0xff
	.zero		1


	//   ....[152]....
        /*0a74*/ 	.word	0x00009b60
        /*0a78*/ 	.word	0x00000004
        /*0a7c*/ 	.word	0x00000188
        /*0a80*/ 	.short	0x010a
        /*0a82*/ 	.byte	0xff
	.zero		1


	//   ....[153]....
        /*0a84*/ 	.word	0x00009bc0
        /*0a88*/ 	.word	0x00000004
        /*0a8c*/ 	.word	0x00000180
        /*0a90*/ 	.short	0x010a
        /*0a92*/ 	.byte	0xff
	.zero		1


	//   ....[154]....
        /*0a94*/ 	.word	0x00009c20
        /*0a98*/ 	.word	0x00000005
        /*0a9c*/ 	.word	0x00000008
        /*0aa0*/ 	.short	0x010a
        /*0aa2*/ 	.byte	0xff
	.zero		1


	//   ....[155]....
        /*0aa4*/ 	.word	0x00009d10
        /*0aa8*/ 	.word	0x00000003
        /*0aac*/ 	.word	0x00000008
        /*0ab0*/ 	.short	0x010a
        /*0ab2*/ 	.byte	0xff
	.zero		1


	//   ....[156]....
        /*0ab4*/ 	.word	0x00009d70
        /*0ab8*/ 	.word	0x00000004
        /*0abc*/ 	.word	0x00000180
        /*0ac0*/ 	.short	0x010a
        /*0ac2*/ 	.byte	0xff
	.zero		1


	//   ....[157]....
        /*0ac4*/ 	.word	0x00009dd0
        /*0ac8*/ 	.word	0x00000004
        /*0acc*/ 	.word	0x000001a0
        /*0ad0*/ 	.short	0x010a
        /*0ad2*/ 	.byte	0xff
	.zero		1


	//   ....[158]....
        /*0ad4*/ 	.word	0x00009e30
        /*0ad8*/ 	.word	0x00000004
        /*0adc*/ 	.word	0x00000000
        /*0ae0*/ 	.short	0x010a
        /*0ae2*/ 	.byte	0xff
	.zero		1


	//   ....[159]....
        /*0ae4*/ 	.word	0x00009e90
        /*0ae8*/ 	.word	0x00000000
        /*0aec*/ 	.word	0x00000000
        /*0af0*/ 	.short	0x010a
        /*0af2*/ 	.byte	0xff
	.zero		1


	//   ....[160]....
        /*0af4*/ 	.word	0x00009ef0
        /*0af8*/ 	.word	0x00000000
        /*0afc*/ 	.word	0x000001b0
        /*0b00*/ 	.short	0x010a
        /*0b02*/ 	.byte	0xff
	.zero		1


	//   ....[161]....
        /*0b04*/ 	.word	0x00009f50
        /*0b08*/ 	.word	0x00000000
        /*0b0c*/ 	.word	0x00000180
        /*0b10*/ 	.short	0x010a
        /*0b12*/ 	.byte	0xff
	.zero		1


	//   ....[162]....
        /*0b14*/ 	.word	0x00009fb0
        /*0b18*/ 	.word	0x00000000
        /*0b1c*/ 	.word	0x00000178
        /*0b20*/ 	.short	0x010a
        /*0b22*/ 	.byte	0xff
	.zero		1


	//   ....[163]....
        /*0b24*/ 	.word	0x0000a010
        /*0b28*/ 	.word	0x00000002
        /*0b2c*/ 	.word	0x00000158
        /*0b30*/ 	.short	0x010a
        /*0b32*/ 	.byte	0xff
	.zero		1


	//   ....[164]....
        /*0b34*/ 	.word	0x0000a070
        /*0b38*/ 	.word	0x00000000
        /*0b3c*/ 	.word	0x00000158
        /*0b40*/ 	.short	0x010a
        /*0b42*/ 	.byte	0xff
	.zero		1


	//   ....[165]....
        /*0b44*/ 	.word	0x0000a0d0
        /*0b48*/ 	.word	0x00000000
        /*0b4c*/ 	.word	0x00000000
        /*0b50*/ 	.short	0x010a
        /*0b52*/ 	.byte	0xff
	.zero		1


	//   ....[166]....
        /*0b54*/ 	.word	0x0000a130
        /*0b58*/ 	.word	0x00000000
        /*0b5c*/ 	.word	0x00000000
        /*0b60*/ 	.short	0x010a
        /*0b62*/ 	.byte	0xff
	.zero		1


	//   ....[167]....
        /*0b64*/ 	.word	0x0000a190
        /*0b68*/ 	.word	0x00000000
        /*0b6c*/ 	.word	0x00000180
        /*0b70*/ 	.short	0x010a
        /*0b72*/ 	.byte	0xff
	.zero		1


	//   ....[168]....
        /*0b74*/ 	.word	0x0000a1e0
        /*0b78*/ 	.word	0x00000000
        /*0b7c*/ 	.word	0x00000140
        /*0b80*/ 	.short	0x010a
        /*0b82*/ 	.byte	0xff
	.zero		1


	//   ....[169]....
        /*0b84*/ 	.word	0x0000a230
        /*0b88*/ 	.word	0x0000006c
        /*0b8c*/ 	.word	0x00000190
        /*0b90*/ 	.short	0x010a
        /*0b92*/ 	.byte	0xff
	.zero		1


	//   ....[170]....
        /*0b94*/ 	.word	0x0000a280
        /*0b98*/ 	.word	0x00000003
        /*0b9c*/ 	.word	0x00000140
        /*0ba0*/ 	.short	0x010a
        /*0ba2*/ 	.byte	0xff
	.zero		1


	//----- nvinfo : EIATTR_NUM_MBARRIERS
	.align		4
.L_47:
        /*0ba4*/ 	.byte	0x03, 0x38
        /*0ba6*/ 	.short	0x0037


	//----- nvinfo : EIATTR_EXIT_INSTR_OFFSETS
	.align		4
        /*0ba8*/ 	.byte	0x04, 0x1c
        /*0baa*/ 	.short	(.L_49 - .L_48)


	//   ....[0]....
.L_48:
        /*0bac*/ 	.word	0x00003ba0


	//   ....[1]....
        /*0bb0*/ 	.word	0x00003e50


	//   ....[2]....
        /*0bb4*/ 	.word	0x00003eb0


	//   ....[3]....
        /*0bb8*/ 	.word	0x00005060


	//   ....[4]....
        /*0bbc*/ 	.word	0x00006270


	//   ....[5]....
        /*0bc0*/ 	.word	0x000062b0


	//   ....[6]....
        /*0bc4*/ 	.word	0x000091d0


	//   ....[7]....
        /*0bc8*/ 	.word	0x00009250


	//   ....[8]....
        /*0bcc*/ 	.word	0x00009280


	//   ....[9]....
        /*0bd0*/ 	.word	0x00009300


	//----- nvinfo : EIATTR_MAX_THREADS
	.align		4
.L_49:
        /*0bd4*/ 	.byte	0x04, 0x05
        /*0bd6*/ 	.short	(.L_51 - .L_50)
.L_50:
        /*0bd8*/ 	.word	0x00000100
        /*0bdc*/ 	.word	0x00000001
        /*0be0*/ 	.word	0x00000001


	//----- nvinfo : EIATTR_CRS_STACK_SIZE
	.align		4
.L_51:
        /*0be4*/ 	.byte	0x04, 0x1e
        /*0be6*/ 	.short	(.L_53 - .L_52)
.L_52:
        /*0be8*/ 	.word	0x00000000


	//----- nvinfo : EIATTR_CBANK_PARAM_SIZE
	.align		4
.L_53:
        /*0bec*/ 	.byte	0x03, 0x19
        /*0bee*/ 	.short	0x0900


	//----- nvinfo : EIATTR_PARAM_CBANK
	.align		4
        /*0bf0*/ 	.byte	0x04, 0x0a
        /*0bf2*/ 	.short	(.L_55 - .L_54)
	.align		4
.L_54:
        /*0bf4*/ 	.word	index@(.nv.constant0._ZN7cutlass13device_kernelINS_4conv6kernel13ConvUniversalINS1_16ConvProblemShapeILNS1_8OperatorE1ELi3EEENS1_10collective14CollectiveConvINS1_47MainloopSm100TmaUmmaWarpSpecializedImplicitGemmILS5_1ELi20ELi3ELi1ELi2EN4cute5tupleIJNSA_1CILi2EEENSC_ILi1EEESE_EEEEENSB_IJNSC_ILi256EEENSC_ILi64EEENSB_IJNSC_ILi32EEEEEEEEENS_10bfloat16_tESM_NSA_8TiledMMAINSA_8MMA_AtomIJNSA_26SM100_MMA_F16BF16_2x1SM_SSISM_SM_fLi256ELi64ELNSA_4UMMA5MajorE0ELSR_1ELNSQ_7ScaleInE0ELSS_0EEEEEENSA_6LayoutINSB_IJSE_SE_SE_EEENSB_IJNSC_ILi0EEESX_SX_EEEEENSB_IJNSA_10UnderscoreES10_S10_EEEEENS7_6detail27Sm100ImplicitGemmTileTraitsINSA_25SM100_TMA_2SM_LOAD_IM2COLENSA_14ComposedLayoutINSA_7SwizzleILi2ELi4ELi3EEENSA_18smem_ptr_flag_bitsILi16EEENSV_INSB_IJNSC_ILi8EEESJ_EEENSB_IJSJ_SE_EEEEEEEvEENS14_INSA_18SM100_TMA_2SM_LOADENS16_IS18_S1A_NSV_INSB_IJSJ_S1B_EEENSB_IJSE_SJ_EEEEEEEvEEEENS_8epilogue10collective18CollectiveEpilogueINS1O_23Sm100TmaWarpSpecializedILi3ELi2ELi32ELb1ELb0EEEJNSB_IJNSC_ILi128EEESI_SK_EEENSB_IJNSV_IS1T_SE_EENSV_ISJ_SE_EEEEESM_NSB_IJNSB_IJllllEEESE_SX_EEESM_S1Z_NS1O_6fusion15FusionCallbacksIS1S_NS20_17LinearCombinationISM_fSM_fLNS_15FloatRoundStyleE2EEES1U_S1X_JEEENSA_5SM1004TMEM4LOAD26SM100_TMEM_LOAD_32dp32b32xENSA_20SM90_TMA_LOAD_IM2COLES1F_NSA_39AutoVectorizingCopyWithAssumedAlignmentILi128EEENSA_21SM90_TMA_STORE_IM2COLES1F_S2C_S2C_EEEvvEEEEvNT_6ParamsE)
        /*0bf8*/ 	.short	0x0380
        /*0bfa*/ 	.short	0x0900


	//----- nvinfo : EIATTR_SW_WAR
	.align		4
.L_55:
        /*0bfc*/ 	.byte	0x04, 0x36
        /*0bfe*/ 	.short	(.L_57 - .L_56)
.L_56:
        /*0c00*/ 	.word	0x00000008
.L_57:


//--------------------- .nv.callgraph             --------------------------
	.section	.nv.callgraph,"",@"SHT_CUDA_CALLGRAPH"
	.align	4
	.sectionentsize	8
	.align		4
        /*0000*/ 	.word	0x00000000
	.align		4
        /*0004*/ 	.word	0xffffffff
	.align		4
        /*0008*/ 	.word	index@(_ZN7cutlass13device_kernelINS_4conv6kernel13ConvUniversalINS1_16ConvProblemShapeILNS1_8OperatorE1ELi3EEENS1_10collective14CollectiveConvINS1_47MainloopSm100TmaUmmaWarpSpecializedImplicitGemmILS5_1ELi20ELi3ELi1ELi2EN4cute5tupleIJNSA_1CILi2EEENSC_ILi1EEESE_EEEEENSB_IJNSC_ILi256EEENSC_ILi64EEENSB_IJNSC_ILi32EEEEEEEEENS_10bfloat16_tESM_NSA_8TiledMMAINSA_8MMA_AtomIJNSA_26SM100_MMA_F16BF16_2x1SM_SSISM_SM_fLi256ELi64ELNSA_4UMMA5MajorE0ELSR_1ELNSQ_7ScaleInE0ELSS_0EEEEEENSA_6LayoutINSB_IJSE_SE_SE_EEENSB_IJNSC_ILi0EEESX_SX_EEEEENSB_IJNSA_10UnderscoreES10_S10_EEEEENS7_6detail27Sm100ImplicitGemmTileTraitsINSA_25SM100_TMA_2SM_LOAD_IM2COLENSA_14ComposedLayoutINSA_7SwizzleILi2ELi4ELi3EEENSA_18smem_ptr_flag_bitsILi16EEENSV_INSB_IJNSC_ILi8EEESJ_EEENSB_IJSJ_SE_EEEEEEEvEENS14_INSA_18SM100_TMA_2SM_LOADENS16_IS18_S1A_NSV_INSB_IJSJ_S1B_EEENSB_IJSE_SJ_EEEEEEEvEEEENS_8epilogue10collective18CollectiveEpilogueINS1O_23Sm100TmaWarpSpecializedILi3ELi2ELi32ELb1ELb0EEEJNSB_IJNSC_ILi128EEESI_SK_EEENSB_IJNSV_IS1T_SE_EENSV_ISJ_SE_EEEEESM_NSB_IJNSB_IJllllEEESE_SX_EEESM_S1Z_NS1O_6fusion15FusionCallbacksIS1S_NS20_17LinearCombinationISM_fSM_fLNS_15FloatRoundStyleE2EEES1U_S1X_JEEENSA_5SM1004TMEM4LOAD26SM100_TMEM_LOAD_32dp32b32xENSA_20SM90_TMA_LOAD_IM2COLES1F_NSA_39AutoVectorizingCopyWithAssumedAlignmentILi128EEENSA_21SM90_TMA_STORE_IM2COLES1F_S2C_S2C_EEEvvEEEEvNT_6ParamsE)
	.align		4
        /*000c*/ 	.word	index@(__assertfail)
	.align		4
        /*0010*/ 	.word	0x00000000
	.align		4
        /*0014*/ 	.word	0xfffffffe
	.align		4
        /*0018*/ 	.word	0x00000000
	.align		4
        /*001c*/ 	.word	0xfffffffd
	.align		4
        /*0020*/ 	.word	0x00000000
	.align		4
        /*0024*/ 	.word	0xfffffffc


//--------------------- .nv.constant4             --------------------------
	.section	.nv.constant4,"a",@progbits
	.align	8
	.align		8
.nv.constant4:
        /*0000*/ 	.dword	__assertfail
	.align		8
        /*0008*/ 	.dword	__unnamed_1
	.align		8
        /*0010*/ 	.dword	__unnamed_2
	.align		8
        /*0018*/ 	.dword	_ZN39_INTERNAL_8e3f4fd0_4_k_cu_19574c33_30174cuda3std3__45__cpo5beginE
	.align		8
        /*0020*/ 	.dword	_ZN39_INTERNAL_8e3f4fd0_4_k_cu_19574c33_30174cuda3std3__45__cpo3endE
	.align		8
        /*0028*/ 	.dword	_ZN39_INTERNAL_8e3f4fd0_4_k_cu_19574c33_30174cuda3std3__45__cpo6cbeginE
	.align		8
        /*0030*/ 	.dword	_ZN39_INTERNAL_8e3f4fd0_4_k_cu_19574c33_30174cuda3std3__45__cpo4cendE
	.align		8
        /*0038*/ 	.dword	_ZN39_INTERNAL_8e3f4fd0_4_k_cu_19574c33_30174cuda3std3__441_GLOBAL__N__8e3f4fd0_4_k_cu_19574c33_30176ignoreE
	.align		8
        /*0040*/ 	.dword	_ZN39_INTERNAL_8e3f4fd0_4_k_cu_19574c33_30174cuda3std3__419piecewise_constructE
	.align		8
        /*0048*/ 	.dword	_ZN39_INTERNAL_8e3f4fd0_4_k_cu_19574c33_30174cuda3std3__48in_placeE
	.align		8
        /*0050*/ 	.dword	_ZN39_INTERNAL_8e3f4fd0_4_k_cu_19574c33_30174cuda3std6ranges3__45__cpo4swapE
	.align		8
        /*0058*/ 	.dword	_ZN39_INTERNAL_8e3f4fd0_4_k_cu_19574c33_30174cuda3std6ranges3__45__cpo9iter_moveE
	.align		8
        /*0060*/ 	.dword	_ZN39_INTERNAL_8e3f4fd0_4_k_cu_19574c33_30174cute7productE
	.align		8
        /*0068*/ 	.dword	_ZN39_INTERNAL_8e3f4fd0_4_k_cu_19574c33_30174cute1_E
	.align		8
        /*0070*/ 	.dword	$str$27
	.align		8
        /*0078*/ 	.dword	$str$28
	.align		8
        /*0080*/ 	.dword	$str$29
	.align		8
        /*0088*/ 	.dword	$str$30


//--------------------- .text._ZN7cutlass13device_kernelINS_4conv6kernel13ConvUniversalINS1_16ConvProblemShapeILNS1_8OperatorE1ELi3EEENS1_10collective14CollectiveConvINS1_47MainloopSm100TmaUmmaWarpSpecializedImplicitGemmILS5_1ELi20ELi3ELi1ELi2EN4cute5tupleIJNSA_1CILi2EEENSC_ILi1EEESE_EEEEENSB_IJNSC_ILi256EEENSC_ILi64EEENSB_IJNSC_ILi32EEEEEEEEENS_10bfloat16_tESM_NSA_8TiledMMAINSA_8MMA_AtomIJNSA_26SM100_MMA_F16BF16_2x1SM_SSISM_SM_fLi256ELi64ELNSA_4UMMA5MajorE0ELSR_1ELNSQ_7ScaleInE0ELSS_0EEEEEENSA_6LayoutINSB_IJSE_SE_SE_EEENSB_IJNSC_ILi0EEESX_SX_EEEEENSB_IJNSA_10UnderscoreES10_S10_EEEEENS7_6detail27Sm100ImplicitGemmTileTraitsINSA_25SM100_TMA_2SM_LOAD_IM2COLENSA_14ComposedLayoutINSA_7SwizzleILi2ELi4ELi3EEENSA_18smem_ptr_flag_bitsILi16EEENSV_INSB_IJNSC_ILi8EEESJ_EEENSB_IJSJ_SE_EEEEEEEvEENS14_INSA_18SM100_TMA_2SM_LOADENS16_IS18_S1A_NSV_INSB_IJSJ_S1B_EEENSB_IJSE_SJ_EEEEEEEvEEEENS_8epilogue10collective18CollectiveEpilogueINS1O_23Sm100TmaWarpSpecializedILi3ELi2ELi32ELb1ELb0EEEJNSB_IJNSC_ILi128EEESI_SK_EEENSB_IJNSV_IS1T_SE_EENSV_ISJ_SE_EEEEESM_NSB_IJNSB_IJllllEEESE_SX_EEESM_S1Z_NS1O_6fusion15FusionCallbacksIS1S_NS20_17LinearCombinationISM_fSM_fLNS_15FloatRoundStyleE2EEES1U_S1X_JEEENSA_5SM1004TMEM4LOAD26SM100_TMEM_LOAD_32dp32b32xENSA_20SM90_TMA_LOAD_IM2COLES1F_NSA_39AutoVectorizingCopyWithAssumedAlignmentILi128EEENSA_21SM90_TMA_STORE_IM2COLES1F_S2C_S2C_EEEvvEEEEvNT_6ParamsE --------------------------
	.section	.text._ZN7cutlass13device_kernelINS_4conv6kernel13ConvUniversalINS1_16ConvProblemShapeILNS1_8OperatorE1ELi3EEENS1_10collective14CollectiveConvINS1_47MainloopSm100TmaUmmaWarpSpecializedImplicitGemmILS5_1ELi20ELi3ELi1ELi2EN4cute5tupleIJNSA_1CILi2EEENSC_ILi1EEESE_EEEEENSB_IJNSC_ILi256EEENSC_ILi64EEENSB_IJNSC_ILi32EEEEEEEEENS_10bfloat16_tESM_NSA_8TiledMMAINSA_8MMA_AtomIJNSA_26SM100_MMA_F16BF16_2x1SM_SSISM_SM_fLi256ELi64ELNSA_4UMMA5MajorE0ELSR_1ELNSQ_7ScaleInE0ELSS_0EEEEEENSA_6LayoutINSB_IJSE_SE_SE_EEENSB_IJNSC_ILi0EEESX_SX_EEEEENSB_IJNSA_10UnderscoreES10_S10_EEEEENS7_6detail27Sm100ImplicitGemmTileTraitsINSA_25SM100_TMA_2SM_LOAD_IM2COLENSA_14ComposedLayoutINSA_7SwizzleILi2ELi4ELi3EEENSA_18smem_ptr_flag_bitsILi16EEENSV_INSB_IJNSC_ILi8EEESJ_EEENSB_IJSJ_SE_EEEEEEEvEENS14_INSA_18SM100_TMA_2SM_LOADENS16_IS18_S1A_NSV_INSB_IJSJ_S1B_EEENSB_IJSE_SJ_EEEEEEEvEEEENS_8epilogue10collective18CollectiveEpilogueINS1O_23Sm100TmaWarpSpecializedILi3ELi2ELi32ELb1ELb0EEEJNSB_IJNSC_ILi128EEESI_SK_EEENSB_IJNSV_IS1T_SE_EENSV_ISJ_SE_EEEEESM_NSB_IJNSB_IJllllEEESE_SX_EEESM_S1Z_NS1O_6fusion15FusionCallbacksIS1S_NS20_17LinearCombinationISM_fSM_fLNS_15FloatRoundStyleE2EEES1U_S1X_JEEENSA_5SM1004TMEM4LOAD26SM100_TMEM_LOAD_32dp32b32xENSA_20SM90_TMA_LOAD_IM2COLES1F_NSA_39AutoVectorizingCopyWithAssumedAlignmentILi128EEENSA_21SM90_TMA_STORE_IM2COLES1F_S2C_S2C_EEEvvEEEEvNT_6ParamsE,"ax",@progbits
	.align	128
.text._ZN7cutlass13device_kernelINS_4conv6kernel13ConvUniversalINS1_16ConvProblemShapeILNS1_8OperatorE1ELi3EEENS1_10collective14CollectiveConvINS1_47MainloopSm100TmaUmmaWarpSpecializedImplicitGemmILS5_1ELi20ELi3ELi1ELi2EN4cute5tupleIJNSA_1CILi2EEENSC_ILi1EEESE_EEEEENSB_IJNSC_ILi256EEENSC_ILi64EEENSB_IJNSC_ILi32EEEEEEEEENS_10bfloat16_tESM_NSA_8TiledMMAINSA_8MMA_AtomIJNSA_26SM100_MMA_F16BF16_2x1SM_SSISM_SM_fLi256ELi64ELNSA_4UMMA5MajorE0ELSR_1ELNSQ_7ScaleInE0ELSS_0EEEEEENSA_6LayoutINSB_IJSE_SE_SE_EEENSB_IJNSC_ILi0EEESX_SX_EEEEENSB_IJNSA_10UnderscoreES10_S10_EEEEENS7_6detail27Sm100ImplicitGemmTileTraitsINSA_25SM100_TMA_2SM_LOAD_IM2COLENSA_14ComposedLayoutINSA_7SwizzleILi2ELi4ELi3EEENSA_18smem_ptr_flag_bitsILi16EEENSV_INSB_IJNSC_ILi8EEESJ_EEENSB_IJSJ_SE_EEEEEEEvEENS14_INSA_18SM100_TMA_2SM_LOADENS16_IS18_S1A_NSV_INSB_IJSJ_S1B_EEENSB_IJSE_SJ_EEEEEEEvEEEENS_8epilogue10collective18CollectiveEpilogueINS1O_23Sm100TmaWarpSpecializedILi3ELi2ELi32ELb1ELb0EEEJNSB_IJNSC_ILi128EEESI_SK_EEENSB_IJNSV_IS1T_SE_EENSV_ISJ_SE_EEEEESM_NSB_IJNSB_IJllllEEESE_SX_EEESM_S1Z_NS1O_6fusion15FusionCallbacksIS1S_NS20_17LinearCombinationISM_fSM_fLNS_15FloatRoundStyleE2EEES1U_S1X_JEEENSA_5SM1004TMEM4LOAD26SM100_TMEM_LOAD_32dp32b32xENSA_20SM90_TMA_LOAD_IM2COLES1F_NSA_39AutoVectorizingCopyWithAssumedAlignmentILi128EEENSA_21SM90_TMA_STORE_IM2COLES1F_S2C_S2C_EEEvvEEEEvNT_6ParamsE:
        .type           _ZN7cutlass13device_kernelINS_4conv6kernel13ConvUniversalINS1_16ConvProblemShapeILNS1_8OperatorE1ELi3EEENS1_10collective14CollectiveConvINS1_47MainloopSm100TmaUmmaWarpSpecializedImplicitGemmILS5_1ELi20ELi3ELi1ELi2EN4cute5tupleIJNSA_1CILi2EEENSC_ILi1EEESE_EEEEENSB_IJNSC_ILi256EEENSC_ILi64EEENSB_IJNSC_ILi32EEEEEEEEENS_10bfloat16_tESM_NSA_8TiledMMAINSA_8MMA_AtomIJNSA_26SM100_MMA_F16BF16_2x1SM_SSISM_SM_fLi256ELi64ELNSA_4UMMA5MajorE0ELSR_1ELNSQ_7ScaleInE0ELSS_0EEEEEENSA_6LayoutINSB_IJSE_SE_SE_EEENSB_IJNSC_ILi0EEESX_SX_EEEEENSB_IJNSA_10UnderscoreES10_S10_EEEEENS7_6detail27Sm100ImplicitGemmTileTraitsINSA_25SM100_TMA_2SM_LOAD_IM2COLENSA_14ComposedLayoutINSA_7SwizzleILi2ELi4ELi3EEENSA_18smem_ptr_flag_bitsILi16EEENSV_INSB_IJNSC_ILi8EEESJ_EEENSB_IJSJ_SE_EEEEEEEvEENS14_INSA_18SM100_TMA_2SM_LOADENS16_IS18_S1A_NSV_INSB_IJSJ_S1B_EEENSB_IJSE_SJ_EEEEEEEvEEEENS_8epilogue10collective18CollectiveEpilogueINS1O_23Sm100TmaWarpSpecializedILi3ELi2ELi32ELb1ELb0EEEJNSB_IJNSC_ILi128EEESI_SK_EEENSB_IJNSV_IS1T_SE_EENSV_ISJ_SE_EEEEESM_NSB_IJNSB_IJllllEEESE_SX_EEESM_S1Z_NS1O_6fusion15FusionCallbacksIS1S_NS20_17LinearCombinationISM_fSM_fLNS_15FloatRoundStyleE2EEES1U_S1X_JEEENSA_5SM1004TMEM4LOAD26SM100_TMEM_LOAD_32dp32b32xENSA_20SM90_TMA_LOAD_IM2COLES1F_NSA_39AutoVectorizingCopyWithAssumedAlignmentILi128EEENSA_21SM90_TMA_STORE_IM2COLES1F_S2C_S2C_EEEvvEEEEvNT_6ParamsE,@function
        .size           _ZN7cutlass13device_kernelINS_4conv6kernel13ConvUniversalINS1_16ConvProblemShapeILNS1_8OperatorE1ELi3EEENS1_10collective14CollectiveConvINS1_47MainloopSm100TmaUmmaWarpSpecializedImplicitGemmILS5_1ELi20ELi3ELi1ELi2EN4cute5tupleIJNSA_1CILi2EEENSC_ILi1EEESE_EEEEENSB_IJNSC_ILi256EEENSC_ILi64EEENSB_IJNSC_ILi32EEEEEEEEENS_10bfloat16_tESM_NSA_8TiledMMAINSA_8MMA_AtomIJNSA_26SM100_MMA_F16BF16_2x1SM_SSISM_SM_fLi256ELi64ELNSA_4UMMA5MajorE0ELSR_1ELNSQ_7ScaleInE0ELSS_0EEEEEENSA_6LayoutINSB_IJSE_SE_SE_EEENSB_IJNSC_ILi0EEESX_SX_EEEEENSB_IJNSA_10UnderscoreES10_S10_EEEEENS7_6detail27Sm100ImplicitGemmTileTraitsINSA_25SM100_TMA_2SM_LOAD_IM2COLENSA_14ComposedLayoutINSA_7SwizzleILi2ELi4ELi3EEENSA_18smem_ptr_flag_bitsILi16EEENSV_INSB_IJNSC_ILi8EEESJ_EEENSB_IJSJ_SE_EEEEEEEvEENS14_INSA_18SM100_TMA_2SM_LOADENS16_IS18_S1A_NSV_INSB_IJSJ_S1B_EEENSB_IJSE_SJ_EEEEEEEvEEEENS_8epilogue10collective18CollectiveEpilogueINS1O_23Sm100TmaWarpSpecializedILi3ELi2ELi32ELb1ELb0EEEJNSB_IJNSC_ILi128EEESI_SK_EEENSB_IJNSV_IS1T_SE_EENSV_ISJ_SE_EEEEESM_NSB_IJNSB_IJllllEEESE_SX_EEESM_S1Z_NS1O_6fusion15FusionCallbacksIS1S_NS20_17LinearCombinationISM_fSM_fLNS_15FloatRoundStyleE2EEES1U_S1X_JEEENSA_5SM1004TMEM4LOAD26SM100_TMEM_LOAD_32dp32b32xENSA_20SM90_TMA_LOAD_IM2COLES1F_NSA_39AutoVectorizingCopyWithAssumedAlignmentILi128EEENSA_21SM90_TMA_STORE_IM2COLES1F_S2C_S2C_EEEvvEEEEvNT_6ParamsE,(.L_x_214 - _ZN7cutlass13device_kernelINS_4conv6kernel13ConvUniversalINS1_16ConvProblemShapeILNS1_8OperatorE1ELi3EEENS1_10collective14CollectiveConvINS1_47MainloopSm100TmaUmmaWarpSpecializedImplicitGemmILS5_1ELi20ELi3ELi1ELi2EN4cute5tupleIJNSA_1CILi2EEENSC_ILi1EEESE_EEEEENSB_IJNSC_ILi256EEENSC_ILi64EEENSB_IJNSC_ILi32EEEEEEEEENS_10bfloat16_tESM_NSA_8TiledMMAINSA_8MMA_AtomIJNSA_26SM100_MMA_F16BF16_2x1SM_SSISM_SM_fLi256ELi64ELNSA_4UMMA5MajorE0ELSR_1ELNSQ_7ScaleInE0ELSS_0EEEEEENSA_6LayoutINSB_IJSE_SE_SE_EEENSB_IJNSC_ILi0EEESX_SX_EEEEENSB_IJNSA_10UnderscoreES10_S10_EEEEENS7_6detail27Sm100ImplicitGemmTileTraitsINSA_25SM100_TMA_2SM_LOAD_IM2COLENSA_14ComposedLayoutINSA_7SwizzleILi2ELi4ELi3EEENSA_18smem_ptr_flag_bitsILi16EEENSV_INSB_IJNSC_ILi8EEESJ_EEENSB_IJSJ_SE_EEEEEEEvEENS14_INSA_18SM100_TMA_2SM_LOADENS16_IS18_S1A_NSV_INSB_IJSJ_S1B_EEENSB_IJSE_SJ_EEEEEEEvEEEENS_8epilogue10collective18CollectiveEpilogueINS1O_23Sm100TmaWarpSpecializedILi3ELi2ELi32ELb1ELb0EEEJNSB_IJNSC_ILi128EEESI_SK_EEENSB_IJNSV_IS1T_SE_EENSV_ISJ_SE_EEEEESM_NSB_IJNSB_IJllllEEESE_SX_EEESM_S1Z_NS1O_6fusion15FusionCallbacksIS1S_NS20_17LinearCombinationISM_fSM_fLNS_15FloatRoundStyleE2EEES1U_S1X_JEEENSA_5SM1004TMEM4LOAD26SM100_TMEM_LOAD_32dp32b32xENSA_20SM90_TMA_LOAD_IM2COLES1F_NSA_39AutoVectorizingCopyWithAssumedAlignmentILi128EEENSA_21SM90_TMA_STORE_IM2COLES1F_S2C_S2C_EEEvvEEEEvNT_6ParamsE)
        .other          _ZN7cutlass13device_kernelINS_4conv6kernel13ConvUniversalINS1_16ConvProblemShapeILNS1_8OperatorE1ELi3EEENS1_10collective14CollectiveConvINS1_47MainloopSm100TmaUmmaWarpSpecializedImplicitGemmILS5_1ELi20ELi3ELi1ELi2EN4cute5tupleIJNSA_1CILi2EEENSC_ILi1EEESE_EEEEENSB_IJNSC_ILi256EEENSC_ILi64EEENSB_IJNSC_ILi32EEEEEEEEENS_10bfloat16_tESM_NSA_8TiledMMAINSA_8MMA_AtomIJNSA_26SM100_MMA_F16BF16_2x1SM_SSISM_SM_fLi256ELi64ELNSA_4UMMA5MajorE0ELSR_1ELNSQ_7ScaleInE0ELSS_0EEEEEENSA_6LayoutINSB_IJSE_SE_SE_EEENSB_IJNSC_ILi0EEESX_SX_EEEEENSB_IJNSA_10UnderscoreES10_S10_EEEEENS7_6detail27Sm100ImplicitGemmTileTraitsINSA_25SM100_TMA_2SM_LOAD_IM2COLENSA_14ComposedLayoutINSA_7SwizzleILi2ELi4ELi3EEENSA_18smem_ptr_flag_bitsILi16EEENSV_INSB_IJNSC_ILi8EEESJ_EEENSB_IJSJ_SE_EEEEEEEvEENS14_INSA_18SM100_TMA_2SM_LOADENS16_IS18_S1A_NSV_INSB_IJSJ_S1B_EEENSB_IJSE_SJ_EEEEEEEvEEEENS_8epilogue10collective18CollectiveEpilogueINS1O_23Sm100TmaWarpSpecializedILi3ELi2ELi32ELb1ELb0EEEJNSB_IJNSC_ILi128EEESI_SK_EEENSB_IJNSV_IS1T_SE_EENSV_ISJ_SE_EEEEESM_NSB_IJNSB_IJllllEEESE_SX_EEESM_S1Z_NS1O_6fusion15FusionCallbacksIS1S_NS20_17LinearCombinationISM_fSM_fLNS_15FloatRoundStyleE2EEES1U_S1X_JEEENSA_5SM1004TMEM4LOAD26SM100_TMEM_LOAD_32dp32b32xENSA_20SM90_TMA_LOAD_IM2COLES1F_NSA_39AutoVectorizingCopyWithAssumedAlignmentILi128EEENSA_21SM90_TMA_STORE_IM2COLES1F_S2C_S2C_EEEvvEEEEvNT_6ParamsE,@"STO_CUDA_ENTRY STV_DEFAULT"
_ZN7cutlass13device_kernelINS_4conv6kernel13ConvUniversalINS1_16ConvProblemShapeILNS1_8OperatorE1ELi3EEENS1_10collective14CollectiveConvINS1_47MainloopSm100TmaUmmaWarpSpecializedImplicitGemmILS5_1ELi20ELi3ELi1ELi2EN4cute5tupleIJNSA_1CILi2EEENSC_ILi1EEESE_EEEEENSB_IJNSC_ILi256EEENSC_ILi64EEENSB_IJNSC_ILi32EEEEEEEEENS_10bfloat16_tESM_NSA_8TiledMMAINSA_8MMA_AtomIJNSA_26SM100_MMA_F16BF16_2x1SM_SSISM_SM_fLi256ELi64ELNSA_4UMMA5MajorE0ELSR_1ELNSQ_7ScaleInE0ELSS_0EEEEEENSA_6LayoutINSB_IJSE_SE_SE_EEENSB_IJNSC_ILi0EEESX_SX_EEEEENSB_IJNSA_10UnderscoreES10_S10_EEEEENS7_6detail27Sm100ImplicitGemmTileTraitsINSA_25SM100_TMA_2SM_LOAD_IM2COLENSA_14ComposedLayoutINSA_7SwizzleILi2ELi4ELi3EEENSA_18smem_ptr_flag_bitsILi16EEENSV_INSB_IJNSC_ILi8EEESJ_EEENSB_IJSJ_SE_EEEEEEEvEENS14_INSA_18SM100_TMA_2SM_LOADENS16_IS18_S1A_NSV_INSB_IJSJ_S1B_EEENSB_IJSE_SJ_EEEEEEEvEEEENS_8epilogue10collective18CollectiveEpilogueINS1O_23Sm100TmaWarpSpecializedILi3ELi2ELi32ELb1ELb0EEEJNSB_IJNSC_ILi128EEESI_SK_EEENSB_IJNSV_IS1T_SE_EENSV_ISJ_SE_EEEEESM_NSB_IJNSB_IJllllEEESE_SX_EEESM_S1Z_NS1O_6fusion15FusionCallbacksIS1S_NS20_17LinearCombinationISM_fSM_fLNS_15FloatRoundStyleE2EEES1U_S1X_JEEENSA_5SM1004TMEM4LOAD26SM100_TMEM_LOAD_32dp32b32xENSA_20SM90_TMA_LOAD_IM2COLES1F_NSA_39AutoVectorizingCopyWithAssumedAlignmentILi128EEENSA_21SM90_TMA_STORE_IM2COLES1F_S2C_S2C_EEEvvEEEEvNT_6ParamsE:
[----:B------:R-:W1:Y:S01]  /*0000*/  LDC R1, c[0x0][0x37c] ;  /* 0x0000df00ff017b82 */ /* 0x000e620000000800 */
[----:B------:R-:W2:Y:S01]  /*0010*/  S2R R95, SR_TID.X ;  /* 0x00000000005f7919 */ /* 0x000ea20000002100 */
[----:B------:R-:W3:Y:S06]  /*0020*/  LDCU.64 UR8, c[0x0][0x990] ;  /* 0x00013200ff0877ac */ /* 0x000eec0008000a00 */
[----:B------:R-:W4:Y:S01]  /*0030*/  S2UR UR4, SR_CgaCtaId ;  /* 0x00000000000479c3 */ /* 0x000f220000008800 */
[----:B-1----:R-:W-:Y:S01]  /*0040*/  VIADD R1, R1, 0xfffffff8 ;  /* 0xfffffff801017836 */ /* 0x002fe20000000000 */
[----:B------:R-:W-:-:S02]  /*0050*/  PRMT R87, RZ, 0x7610, R87 ;  /* 0x00007610ff577816 */ /* 0x000fc40000000057 */
[----:B------:R-:W-:Y:S02]  /*0060*/  ELECT P1, URZ, PT ;  /* 0x0000000000ff782f */ /* 0x000fe40003820000 */
[----:B------:R-:W-:Y:S01]  /*0070*/  R2UR UR49, R1 ;  /* 0x00000000013172ca */ /* 0x000fe200000e0000 */
[----:B---3--:R-:W-:-:S04]  /*0080*/  UISETP.NE.U32.AND UP0, UPT, UR8, URZ, UPT ;  /* 0x000000ff0800728c */ /* 0x008fc8000bf05070 */
[----:B------:R-:W-:Y:S02]  /*0090*/  UISETP.NE.AND.EX UP0, UPT, UR9, URZ, UPT, UP0 ;  /* 0x000000ff0900728c */ /* 0x000fe4000bf05300 */
[----:B----4-:R-:W-:Y:S02]  /*00a0*/  ULOP3.LUT UR31, UR4, 0x1, URZ, 0xc0, !UPT ;  /* 0x00000001041f7892 */ /* 0x010fe4000f8ec0ff */
[----:B------:R-:W-:Y:S01]  /*00b0*/  ULOP3.LUT UR30, UR4, 0x1, URZ, 0x3c, !UPT ;  /* 0x00000001041e7892 */ /* 0x000fe2000f8e3cff */
[----:B--2---:R-:W-:-:S05]  /*00c0*/  SHF.R.U32.HI R88, RZ, 0x5, R95 ;  /* 0x00000005ff587819 */ /* 0x004fca000001165f */
[----:B------:R-:W1:Y:S02]  /*00d0*/  SHFL.IDX PT, R0, R88, RZ, 0x1f ;  /* 0x00001fff58007589 */ /* 0x000e6400000e0000 */
[----:B-1----:R-:W-:Y:S01]  /*00e0*/  R2UR UR18, R0 ;  /* 0x00000000001272ca */ /* 0x002fe200000e0000 */
[----:B------:R-:W-:-:S14]  /*00f0*/  BRA.U UP0, `(.L_x_0) ;  /* 0x0000000100307547 */ /* 0x000fdc000b800000 */
[----:B------:R-:W1:Y:S02]  /*0100*/  LDCU.64 UR4, c[0x0][0x988] ;  /* 0x00013100ff0477ac */ /* 0x000e640008000a00 */
[----:B-1----:R-:W-:-:S04]  /*0110*/  UISETP.NE.U32.AND UP0, UPT, UR4, URZ, UPT ;  /* 0x000000ff0400728c */ /* 0x002fc8000bf05070 */
[----:B------:R-:W-:-:S09]  /*0120*/  UISETP.NE.AND.EX UP0, UPT, UR5, URZ, UPT, UP0 ;  /* 0x000000ff0500728c */ /* 0x000fd2000bf05300 */
[----:B------:R-:W-:Y:S05]  /*0130*/  BRA.U !UP0, `(.L_x_1) ;  /* 0x0000000108147547 */ /* 0x000fea000b800000 */
[----:B------:R-:W1:Y:S01]  /*0140*/  LDC.64 R2, c[0x0][0x988] ;  /* 0x00026200ff027b82 */ /* 0x000e620000000a00 */
[----:B------:R-:W1:Y:S02]  /*0150*/  LDCU.64 UR4, c[0x0][0x358] ;  /* 0x00006b00ff0477ac */ /* 0x000e640008000a00 */
[----:B-1----:R1:W5:Y:S01]  /*0160*/  LDG.E R41, desc[UR4][R2.64] ;  /* 0x0000000402297981 */ /* 0x002362000c1e1900 */
[----:B------:R-:W-:Y:S01]  /*0170*/  HFMA2 R87, -RZ, RZ, 0, 5.9604644775390625e-08 ;  /* 0x00000001ff577431 */ /* 0x000fe200000001ff */
[----:B------:R-:W-:Y:S05]  /*0180*/  BRA `(.L_x_0) ;  /* 0x00000000000c7947 */ /* 0x000fea0003800000 */
.L_x_1:
[----:B------:R-:W1:Y:S01]  /*0190*/  LDCU UR4, c[0x0][0x980] ;  /* 0x00013000ff0477ac */ /* 0x000e620008000800 */
[----:B------:R-:W-:Y:S01]  /*01a0*/  HFMA2 R87, -RZ, RZ, 0, 5.9604644775390625e-08 ;  /* 0x00000001ff577431 */ /* 0x000fe200000001ff */
[----:B-1----:R-:W-:-:S07]  /*01b0*/  MOV R41, UR4 ;  /* 0x0000000400297c02 */ /* 0x002fce0008000f00 */
.L_x_0:
[----:B------:R-:W2:Y:S02]  /*01c0*/  LDCU.64 UR4, c[0x0][0x9b0] ;  /* 0x00013600ff0477ac */ /* 0x000ea40008000a00 */
[----:B--2---:R-:W-:-:S04]  /*01d0*/  UISETP.NE.U32.AND UP0, UPT, UR4, URZ, UPT ;  /* 0x000000ff0400728c */ /* 0x004fc8000bf05070 */
[----:B------:R-:W-:-:S09]  /*01e0*/  UISETP.NE.AND.EX UP0, UPT, UR5, URZ, UPT, UP0 ;  /* 0x000000ff0500728c */ /* 0x000fd2000bf05300 */
[----:B------:R-:W-:Y:S05]  /*01f0*/  BRA.U UP0, `(.L_x_2) ;  /* 0x0000000100287547 */ /* 0x000fea000b800000 */
[----:B------:R-:W2:Y:S02]  /*0200*/  LDCU.64 UR4, c[0x0][0x9a8] ;  /* 0x00013500ff0477ac */ /* 0x000ea40008000a00 */
[----:B--2---:R-:W-:-:S04]  /*0210*/  UISETP.NE.U32.AND UP0, UPT, UR4, URZ, UPT ;  /* 0x000000ff0400728c */ /* 0x004fc8000bf05070 */
[----:B------:R-:W-:-:S09]  /*0220*/  UISETP.NE.AND.EX UP0, UPT, UR5, URZ, UPT, UP0 ;  /* 0x000000ff0500728c */ /* 0x000fd2000bf05300 */
[----:B------:R-:W-:Y:S05]  /*0230*/  BRA.U !UP0, `(.L_x_3) ;  /* 0x0000000108107547 */ /* 0x000fea000b800000 */
[----:B------:R-:W2:Y:S01]  /*0240*/  LDC.64 R38, c[0x0][0x9a8] ;  /* 0x00026a00ff267b82 */ /* 0x000ea20000000a00 */
[----:B------:R-:W2:Y:S02]  /*0250*/  LDCU.64 UR4, c[0x0][0x358] ;  /* 0x00006b00ff0477ac */ /* 0x000ea40008000a00 */
[----:B--2---:R2:W5:Y:S01]  /*0260*/  LDG.E R38, desc[UR4][R38.64] ;  /* 0x0000000426267981 */ /* 0x004562000c1e1900 */
[----:B------:R-:W-:Y:S05]  /*0270*/  BRA `(.L_x_2) ;  /* 0x0000000000087947 */ /* 0x000fea0003800000 */
.L_x_3:
[----:B------:R-:W2:Y:S02]  /*0280*/  LDCU UR4, c[0x0][0x9a0] ;  /* 0x00013400ff0477ac */ /* 0x000ea40008000800 */
[----:B--2---:R-:W-:Y:S02]  /*0290*/  MOV R38, UR4 ;  /* 0x0000000400267c02 */ /* 0x004fe40008000f00 */
.L_x_2:
[----:B------:R-:W-:Y:S01]  /*02a0*/  IMAD.U32 R0, RZ, RZ, UR18 ;  /* 0x00000012ff007e24 */ /* 0x000fe2000f8e00ff */
[----:B------:R-:W-:Y:S04]  /*02b0*/  BSSY.RECONVERGENT B0, `(.L_x_4) ;  /* 0x000000c000007945 */ /* 0x000fe80003800200 */
[C---:B------:R-:W-:Y:S02]  /*02c0*/  ISETP.NE.OR P2, PT, R0.reuse, 0x1, !P1 ;  /* 0x000000010000780c */ /* 0x040fe40004f45670 */
[----:B------:R-:W-:-:S11]  /*02d0*/  ISETP.NE.OR P0, PT, R0, 0x3, !P1 ;  /* 0x000000030000780c */ /* 0x000fd60004f05670 */
[----:B------:R-:W-:Y:S05]  /*02e0*/  @P2 BRA `(.L_x_5) ;  /* 0x0000000000202947 */ /* 0x000fea0003800000 */
[----:B------:R-:W3:Y:S02]  /*02f0*/  LDCU.64 UR4, c[0x0][0x348] ;  /* 0x00006900ff0477ac */ /* 0x000ee40008000a00 */
[----:B---3--:R-:W-:Y:S02]  /*0300*/  UIADD3 UR6, UP1, UPT, UR4, 0x80, URZ ;  /* 0x0000008004067890 */ /* 0x008fe4000ff3e0ff */
[----:B------:R-:W-:Y:S02]  /*0310*/  UIADD3 UR4, UP0, UPT, UR4, 0x200, URZ ;  /* 0x0000020004047890 */ /* 0x000fe4000ff1e0ff */
[----:B------:R-:W-:Y:S02]  /*0320*/  UIADD3.X UR7, UPT, UPT, URZ, UR5, URZ, UP1, !UPT ;  /* 0x00000005ff077290 */ /* 0x000fe40008ffe4ff */
[----:B------:R-:W-:-:S07]  /*0330*/  UIADD3.X UR5, UPT, UPT, URZ, UR5, URZ, UP0, !UPT ;  /* 0x00000005ff057290 */ /* 0x000fce00087fe4ff */
[----:B------:R3:W-:Y:S02]  /*0340*/  UTMACCTL.PF [UR6] ;  /* 0x00000000060079b9 */ /* 0x0007e40008040000 */
[----:B------:R3:W-:Y:S02]  /*0350*/  UTMACCTL.PF [UR4] ;  /* 0x00000000040079b9 */ /* 0x0007e40008040000 */
[----:B---3--:R-:W-:Y:S01]  /*0360*/  NOP ;  /* 0x0000000000007918 */ /* 0x008fe20000000000 */
.L_x_5:
[----:B------:R-:W-:Y:S05]  /*0370*/  BSYNC.RECONVERGENT B0 ;  /* 0x0000000000007941 */ /* 0x000fea0003800200 */
.L_x_4:
[----:B------:R-:W-:Y:S04]  /*0380*/  BSSY.RECONVERGENT B0, `(.L_x_6) ;  /* 0x000000a000007945 */ /* 0x000fe80003800200 */
        /* <DEDUP_REMOVED lines=9> */
.L_x_7:
[----:B------:R-:W-:Y:S05]  /*0420*/  BSYNC.RECONVERGENT B0 ;  /* 0x0000000000007941 */ /* 0x000fea0003800200 */
.L_x_6:
[----:B------:R-:W3:Y:S01]  /*0430*/  LDCU.64 UR4, c[0x0][0x988] ;  /* 0x00013100ff0477ac */ /* 0x000ee20008000a00 */
[----:B------:R-:W-:Y:S02]  /*0440*/  UISETP.EQ.U32.AND UP2, UPT, UR8, URZ, UPT ;  /* 0x000000ff0800728c */ /* 0x000fe4000bf42070 */
[----:B------:R-:W-:Y:S02]  /*0450*/  UPLOP3.LUT UP3, UPT, UPT, UPT, UPT, 0x80, 0x8 ;  /* 0x000000000008789c */ /* 0x000fe40003f6f070 */
[----:B---3--:R-:W-:-:S04]  /*0460*/  UISETP.NE.U32.AND UP0, UPT, UR4, URZ, UPT ;  /* 0x000000ff0400728c */ /* 0x008fc8000bf05070 */
[----:B------:R-:W-:-:S04]  /*0470*/  UISETP.NE.AND.EX UP1, UPT, UR5, URZ, UPT, UP0 ;  /* 0x000000ff0500728c */ /* 0x000fc8000bf25300 */
[----:B------:R-:W-:-:S04]  /*0480*/  UISETP.EQ.OR.EX UP4, UPT, UR9, URZ, !UP1, UP2 ;  /* 0x000000ff0900728c */ /* 0x000fc8000cf82720 */
[----:B------:R-:W-:-:S06]  /*0490*/  UP2UR UR4, UPR, URZ, 0x10 ;  /* 0x00000010ff047883 */ /* 0x000fcc0008000000 */
[----:B------:R-:W-:Y:S01]  /*04a0*/  MOV R94, UR4 ;  /* 0x00000004005e7c02 */ /* 0x000fe20008000f00 */
[----:B------:R-:W-:Y:S06]  /*04b0*/  BRA.U !UP4, `(.L_x_8) ;  /* 0x000000010c207547 */ /* 0x000fec000b800000 */
[----:B------:R-:W-:Y:S01]  /*04c0*/  UISETP.NE.U32.AND UP2, UPT, UR8, URZ, UPT ;  /* 0x000000ff0800728c */ /* 0x000fe2000bf45070 */
[----:B-----5:R-:W-:Y:S01]  /*04d0*/  FSETP.NEU.AND P0, PT, R41, RZ, PT ;  /* 0x000000ff2900720b */ /* 0x020fe20003f0d000 */
[----:B------:R-:W-:Y:S02]  /*04e0*/  USEL UR4, URZ, 0xffffffff, UP1 ;  /* 0xffffffffff047887 */ /* 0x000fe40008800000 */
[----:B------:R-:W-:-:S10]  /*04f0*/  UISETP.NE.AND.EX UP2, UPT, UR9, URZ, UPT, UP2 ;  /* 0x000000ff0900728c */ /* 0x000fd4000bf45320 */
[----:B------:R-:W-:Y:S01]  /*0500*/  VOTEU.ANY UP0, P0 ;  /* 0x0000000000ff7886 */ /* 0x000fe20000000100 */
[----:B------:R-:W-:-:S04]  /*0510*/  @!UP2 USEL UR4, URZ, 0xffffffff, UP0 ;  /* 0xffffffffff04a887 */ /* 0x000fc80008000000 */
[----:B------:R-:W-:-:S04]  /*0520*/  ULOP3.LUT UR4, UR4, 0x1, URZ, 0xc0, !UPT ;  /* 0x0000000104047892 */ /* 0x000fc8000f8ec0ff */
[----:B------:R-:W-:-:S11]  /*0530*/  UISETP.NE.U32.AND UP3, UPT, UR4, 0x1, UPT ;  /* 0x000000010400788c */ /* 0x000fd6000bf65070 */
.L_x_8:
[----:B------:R-:W3:Y:S01]  /*0540*/  SHFL.IDX PT, R0, R88, RZ, 0x1f ;  /* 0x00001fff58007589 */ /* 0x000ee200000e0000 */
[----:B------:R-:W-:Y:S02]  /*0550*/  UISETP.NE.AND UP5, UPT, UR18, 0x2, UPT ;  /* 0x000000021200788c */ /* 0x000fe4000bfa5270 */
[----:B------:R-:W-:Y:S02]  /*0560*/  UISETP.NE.AND UP0, UPT, UR18, 0x2, UPT ;  /* 0x000000021200788c */ /* 0x000fe4000bf05270 */
[----:B------:R-:W-:Y:S02]  /*0570*/  UISETP.NE.OR UP2, UPT, UR31, URZ, UP5 ;  /* 0x000000ff1f00728c */ /* 0x000fe4000af45670 */
[----:B------:R-:W-:-:S04]  /*0580*/  USEL UR38, URZ, 0x1, UP0 ;  /* 0x00000001ff267887 */ /* 0x000fc80008000000 */
[----:B------:R-:W-:Y:S02]  /*0590*/  PLOP3.LUT P3, PT, P1, PT, UP2, 0xae, 0xea ;  /* 0x0000000000ea781c */ /* 0x000fe40000f6f52e */
[----:B---3--:R-:W-:-:S13]  /*05a0*/  ISETP.NE.AND P0, PT, R0, RZ, PT ;  /* 0x000000ff0000720c */ /* 0x008fda0003f05270 */
[----:B------:R-:W-:Y:S05]  /*05b0*/  @P0 BRA `(.L_x_9) ;  /* 0x0000000000d40947 */ /* 0x000fea0003800000 */
[----:B------:R-:W-:Y:S01]  /*05c0*/  ELECT P0, URZ, PT ;  /* 0x0000000000ff782f */ /* 0x000fe20003800000 */
[----:B------:R-:W-:-:S12]  /*05d0*/  BSSY.RECONVERGENT B0, `(.L_x_9) ;  /* 0x0000033000007945 */ /* 0x000fd80003800200 */
[----:B------:R-:W-:Y:S05]  /*05e0*/  @!P0 BRA `(.L_x_10) ;  /* 0x0000000000c48947 */ /* 0x000fea0003800000 */
[----:B------:R-:W3:Y:S01]  /*05f0*/  S2UR UR5, SR_CgaCtaId ;  /* 0x00000000000579c3 */ /* 0x000ee20000008800 */
[----:B------:R-:W-:Y:S01]  /*0600*/  UMOV UR4, 0x400 ;  /* 0x0000040000047882 */ /* 0x000fe20000000000 */
[----:B------:R-:W-:Y:S02]  /*0610*/  UMOV UR6, 0x1 ;  /* 0x0000000100067882 */ /* 0x000fe40000000000 */
[----:B------:R-:W-:-:S04]  /*0620*/  UIADD3 UR6, UPT, UPT, -UR6, 0x100000, URZ ;  /* 0x0010000006067890 */ /* 0x000fc8000fffe1ff */
[----:B------:R-:W-:Y:S02]  /*0630*/  USHF.L.U32 UR7, UR6, 0xb, URZ ;  /* 0x0000000b06077899 */ /* 0x000fe400080006ff */
[----:B------:R-:W-:Y:S02]  /*0640*/  USHF.L.U32 UR6, UR6, 0x1, URZ ;  /* 0x0000000106067899 */ /* 0x000fe400080006ff */
[----:B---3--:R-:W-:Y:S01]  /*0650*/  ULEA UR4, UR5, UR4, 0x18 ;  /* 0x0000000405047291 */ /* 0x008fe2000f8ec0ff */
[----:B------:R-:W3:Y:S11]  /*0660*/  FENCE.VIEW.ASYNC.S ;  /* 0x00000000000073c6 */ /* 0x000ef60000000000 */
[----:B---3--:R3:W4:Y:S01]  /*0670*/  SYNCS.EXCH.64 URZ, [UR4], UR6 ;  /* 0x0000000604ff75b2 */ /* 0x0087220008000100 */
[----:B------:R3:W1:Y:S01]  /*0680*/  SYNCS.EXCH.64 URZ, [UR4+0xa0], UR6 ;  /* 0x0000a00604ff75b2 */ /* 0x0006620008000100 */
        /* <DEDUP_REMOVED lines=37> */
[----:B------:R3:W1:Y:S02]  /*08e0*/  SYNCS.EXCH.64 URZ, [UR4+0x138], UR6 ;  /* 0x0001380604ff75b2 */ /* 0x0006640008000100 */
[----:B---34-:R-:W-:Y:S01]  /*08f0*/  NOP ;  /* 0x0000000000007918 */ /* 0x018fe20000000000 */
.L_x_10:
[----:B------:R-:W-:Y:S05]  /*0900*/  BSYNC.RECONVERGENT B0 ;  /* 0x0000000000007941 */ /* 0x000fea0003800200 */
.L_x_9:
[----:B------:R-:W3:Y:S01]  /*0910*/  SHFL.IDX PT, R0, R88, RZ, 0x1f ;  /* 0x00001fff58007589 */ /* 0x000ee200000e0000 */
[----:B------:R-:W-:Y:S01]  /*0920*/  NOP ;  /* 0x0000000000007918 */ /* 0x000fe20000000000 */
[----:B---3--:R-:W-:-:S13]  /*0930*/  ISETP.NE.AND P0, PT, R0, 0x1, PT ;  /* 0x000000010000780c */ /* 0x008fda0003f05270 */
[----:B------:R-:W-:Y:S05]  /*0940*/  @P0 BRA `(.L_x_11) ;  /* 0x0000000000500947 */ /* 0x000fea0003800000 */
[----:B------:R-:W3:Y:S01]  /*0950*/  S2UR UR5, SR_CgaCtaId ;  /* 0x00000000000579c3 */ /* 0x000ee20000008800 */
[----:B------:R-:W-:Y:S01]  /*0960*/  UMOV UR4, 0x400 ;  /* 0x0000040000047882 */ /* 0x000fe20000000000 */
[----:B------:R-:W-:Y:S01]  /*0970*/  UMOV UR8, 0x20 ;  /* 0x0000002000087882 */ /* 0x000fe20000000000 */
[----:B------:R-:W-:Y:S01]  /*0980*/  UMOV UR6, 0x80 ;  /* 0x0000008000067882 */ /* 0x000fe20000000000 */
[----:B------:R-:W-:-:S04]  /*0990*/  UIADD3 UR8, UPT, UPT, -UR8, 0x100000, URZ ;  /* 0x0010000008087890 */ /* 0x000fc8000fffe1ff */
[----:B------:R-:W-:Y:S02]  /*09a0*/  USHF.L.U32 UR9, UR8, 0xb, URZ ;  /* 0x0000000b08097899 */ /* 0x000fe400080006ff */
[----:B------:R-:W-:Y:S02]  /*09b0*/  USHF.L.U32 UR8, UR8, 0x1, URZ ;  /* 0x0000000108087899 */ /* 0x000fe400080006ff */
[----:B------:R-:W-:-:S04]  /*09c0*/  UIADD3 UR6, UPT, UPT, -UR6, 0x100000, URZ ;  /* 0x0010000006067890 */ /* 0x000fc8000fffe1ff */
[----:B------:R-:W-:Y:S02]  /*09d0*/  USHF.L.U32 UR7, UR6, 0xb, URZ ;  /* 0x0000000b06077899 */ /* 0x000fe400080006ff */
[----:B------:R-:W-:Y:S01]  /*09e0*/  USHF.L.U32 UR6, UR6, 0x1, URZ ;  /* 0x0000000106067899 */ /* 0x000fe200080006ff */
[----:B------:R-:W-:Y:S01]  /*09f0*/  ELECT P0, URZ, PT ;  /* 0x0000000000ff782f */ /* 0x000fe20003800000 */
[----:B---3--:R-:W-:Y:S01]  /*0a00*/  ULEA UR4, UR5, UR4, 0x18 ;  /* 0x0000000405047291 */ /* 0x008fe2000f8ec0ff */
[----:B------:R-:W3:Y:S11]  /*0a10*/  FENCE.VIEW.ASYNC.S ;  /* 0x00000000000073c6 */ /* 0x000ef60000000000 */
[----:B---3--:R3:W4:Y:S01]  /*0a20*/  SYNCS.EXCH.64 URZ, [UR4+0x140], UR8 ;  /* 0x0001400804ff75b2 */ /* 0x0087220008000100 */
[----:B------:R3:W1:Y:S01]  /*0a30*/  SYNCS.EXCH.64 URZ, [UR4+0x158], UR6 ;  /* 0x0001580604ff75b2 */ /* 0x0006620008000100 */
[----:B------:R3:W1:Y:S01]  /*0a40*/  SYNCS.EXCH.64 URZ, [UR4+0x148], UR8 ;  /* 0x0001480804ff75b2 */ /* 0x0006620008000100 */
[----:B------:R3:W1:Y:S01]  /*0a50*/  SYNCS.EXCH.64 URZ, [UR4+0x160], UR6 ;  /* 0x0001600604ff75b2 */ /* 0x0006620008000100 */
[----:B------:R3:W1:Y:S01]  /*0a60*/  SYNCS.EXCH.64 URZ, [UR4+0x150], UR8 ;  /* 0x0001500804ff75b2 */ /* 0x0006620008000100 */
[----:B------:R3:W1:Y:S01]  /*0a70*/  SYNCS.EXCH.64 URZ, [UR4+0x168], UR6 ;  /* 0x0001680604ff75b2 */ /* 0x0006620008000100 */
[----:B------:R-:W-:Y:S01]  /*0a80*/  NOP ;  /* 0x0000000000007918 */ /* 0x000fe20000000000 */
.L_x_11:
[----:B------:R-:W2:Y:S01]  /*0a90*/  SHFL.IDX PT, R0, R88, RZ, 0x1f ;  /* 0x00001fff58007589 */ /* 0x000ea200000e0000 */
[----:B------:R-:W-:Y:S01]  /*0aa0*/  NOP ;  /* 0x0000000000007918 */ /* 0x000fe20000000000 */
[----:B--2---:R-:W-:-:S13]  /*0ab0*/  ISETP.NE.AND P0, PT, R0, 0x3, PT ;  /* 0x000000030000780c */ /* 0x004fda0003f05270 */
[----:B------:R-:W-:Y:S05]  /*0ac0*/  @P0 BRA `(.L_x_12) ;  /* 0x0000000000300947 */ /* 0x000fea0003800000 */
[----:B------:R-:W2:Y:S01]  /*0ad0*/  S2UR UR5, SR_CgaCtaId ;  /* 0x00000000000579c3 */ /* 0x000ea20000008800 */
[----:B---3--:R-:W-:Y:S01]  /*0ae0*/  UMOV UR4, 0x400 ;  /* 0x0000040000047882 */ /* 0x008fe20000000000 */
[----:B------:R-:W-:Y:S01]  /*0af0*/  UMOV UR6, 0x20 ;  /* 0x0000002000067882 */ /* 0x000fe20000000000 */
[----:B------:R-:W-:Y:S01]  /*0b00*/  ELECT P0, URZ, PT ;  /* 0x0000000000ff782f */ /* 0x000fe20003800000 */
[----:B------:R-:W-:-:S04]  /*0b10*/  UIADD3 UR6, UPT, UPT, -UR6, 0x100000, URZ ;  /* 0x0010000006067890 */ /* 0x000fc8000fffe1ff */
[----:B------:R-:W-:Y:S02]  /*0b20*/  USHF.L.U32 UR7, UR6, 0xb, URZ ;  /* 0x0000000b06077899 */ /* 0x000fe400080006ff */
[----:B------:R-:W-:Y:S02]  /*0b30*/  USHF.L.U32 UR6, UR6, 0x1, URZ ;  /* 0x0000000106067899 */ /* 0x000fe400080006ff */
[----:B--2---:R-:W-:Y:S01]  /*0b40*/  ULEA UR4, UR5, UR4, 0x18 ;  /* 0x0000000405047291 */ /* 0x004fe2000f8ec0ff */
[----:B------:R-:W2:Y:S11]  /*0b50*/  FENCE.VIEW.ASYNC.S ;  /* 0x00000000000073c6 */ /* 0x000eb60000000000 */
[----:B--2---:R2:W3:Y:S01]  /*0b60*/  SYNCS.EXCH.64 URZ, [UR4+0x170], UR6 ;  /* 0x0001700604ff75b2 */ /* 0x0044e20008000100 */
[----:B------:R2:W1:Y:S01]  /*0b70*/  SYNCS.EXCH.64 URZ, [UR4+0x178], UR6 ;  /* 0x0001780604ff75b2 */ /* 0x0004620008000100 */
[----:B------:R-:W-:Y:S01]  /*0b80*/  NOP ;  /* 0x0000000000007918 */ /* 0x000fe20000000000 */
.L_x_12:
[----:B------:R-:W4:Y:S01]  /*0b90*/  SHFL.IDX PT, R0, R88, RZ, 0x1f ;  /* 0x00001fff58007589 */ /* 0x000f2200000e0000 */
[----:B------:R-:W-:Y:S01]  /*0ba0*/  NOP ;  /* 0x0000000000007918 */ /* 0x000fe20000000000 */
[----:B----4-:R-:W-:-:S13]  /*0bb0*/  ISETP.NE.AND P0, PT, R0, 0x4, PT ;  /* 0x000000040000780c */ /* 0x010fda0003f05270 */
[----:B------:R-:W-:Y:S05]  /*0bc0*/  @P0 BRA `(.L_x_13) ;  /* 0x0000000000440947 */ /* 0x000fea0003800000 */
[----:B------:R-:W4:Y:S01]  /*0bd0*/  S2UR UR5, SR_CgaCtaId ;  /* 0x00000000000579c3 */ /* 0x000f220000008800 */
[----:B--23--:R-:W-:Y:S01]  /*0be0*/  UMOV UR4, 0x1e0 ;  /* 0x000001e000047882 */ /* 0x00cfe20000000000 */
[----:B------:R-:W-:Y:S01]  /*0bf0*/  UMOV UR6, 0x400 ;  /* 0x0000040000067882 */ /* 0x000fe20000000000 */
[----:B------:R-:W-:Y:S01]  /*0c00*/  USEL UR4, UR4, 0x1a0, UP3 ;  /* 0x000001a004047887 */ /* 0x000fe20009800000 */
[----:B------:R-:W-:Y:S01]  /*0c10*/  UMOV UR8, 0x1 ;  /* 0x0000000100087882 */ /* 0x000fe20000000000 */
[----:B------:R-:W-:Y:S01]  /*0c20*/  ELECT P0, URZ, PT ;  /* 0x0000000000ff782f */ /* 0x000fe20003800000 */
[----:B------:R-:W-:-:S04]  /*0c30*/  UIADD3 UR8, UPT, UPT, -UR8, 0x100000, URZ ;  /* 0x0010000008087890 */ /* 0x000fc8000fffe1ff */
[----:B------:R-:W-:Y:S02]  /*0c40*/  USHF.L.U32 UR9, UR8, 0xb, URZ ;  /* 0x0000000b08097899 */ /* 0x000fe400080006ff */
[----:B------:R-:W-:Y:S02]  /*0c50*/  USHF.L.U32 UR8, UR8, 0x1, URZ ;  /* 0x0000000108087899 */ /* 0x000fe400080006ff */
[----:B----4-:R-:W-:Y:S02]  /*0c60*/  ULEA UR6, UR5, UR6, 0x18 ;  /* 0x0000000605067291 */ /* 0x010fe4000f8ec0ff */
[----:B------:R-:W-:-:S04]  /*0c70*/  UIADD3 UR4, UPT, UPT, -UR4, 0x100000, URZ ;  /* 0x0010000004047890 */ /* 0x000fc8000fffe1ff */
[----:B------:R-:W-:Y:S02]  /*0c80*/  USHF.L.U32 UR5, UR4, 0xb, URZ ;  /* 0x0000000b04057899 */ /* 0x000fe400080006ff */
[----:B------:R-:W-:Y:S01]  /*0c90*/  USHF.L.U32 UR4, UR4, 0x1, URZ ;  /* 0x0000000104047899 */ /* 0x000fe200080006ff */
[----:B------:R-:W2:Y:S03]  /*0ca0*/  FENCE.VIEW.ASYNC.S ;  /* 0x00000000000073c6 */ /* 0x000ea60000000000 */
[----:B--2---:R4:W2:Y:S08]  /*0cb0*/  SYNCS.EXCH.64 URZ, [UR6+0x180], UR8 ;  /* 0x0001800806ff75b2 */ /* 0x0048b00008000100 */
[----:B------:R4:W3:Y:S02]  /*0cc0*/  SYNCS.EXCH.64 URZ, [UR6+0x188], UR4 ;  /* 0x0001880406ff75b2 */ /* 0x0008e40008000100 */
[----:B----4-:R-:W-:Y:S01]  /*0cd0*/  NOP ;  /* 0x0000000000007918 */ /* 0x010fe20000000000 */
.L_x_13:
[----:B------:R-:W4:Y:S01]  /*0ce0*/  SHFL.IDX PT, R0, R88, RZ, 0x1f ;  /* 0x00001fff58007589 */ /* 0x000f2200000e0000 */
[----:B------:R-:W-:Y:S01]  /*0cf0*/  ISETP.NE.OR P1, PT, RZ, UR18, !P1 ;  /* 0x00000012ff007c0c */ /* 0x000fe2000cf25670 */
[----:B------:R-:W-:Y:S01]  /*0d00*/  NOP ;  /* 0x0000000000007918 */ /* 0x000fe20000000000 */
[----:B----4-:R-:W-:-:S13]  /*0d10*/  ISETP.NE.AND P0, PT, R0, 0x5, PT ;  /* 0x000000050000780c */ /* 0x010fda0003f05270 */
[----:B------:R-:W-:Y:S05]  /*0d20*/  @P0 BRA `(.L_x_14) ;  /* 0x0000000000480947 */ /* 0x000fea0003800000 */
[----:B------:R-:W4:Y:S01]  /*0d30*/  S2UR UR5, SR_CgaCtaId ;  /* 0x00000000000579c3 */ /* 0x000f220000008800 */
[----:B--23--:R-:W-:Y:S01]  /*0d40*/  UMOV UR4, 0x400 ;  /* 0x0000040000047882 */ /* 0x00cfe20000000000 */
        /* <DEDUP_REMOVED lines=9> */
[----:B----4-:R-:W-:Y:S01]  /*0de0*/  ULEA UR4, UR5, UR4, 0x18 ;  /* 0x0000000405047291 */ /* 0x010fe2000f8ec0ff */
[----:B------:R-:W2:Y:S11]  /*0df0*/  FENCE.VIEW.ASYNC.S ;  /* 0x00000000000073c6 */ /* 0x000eb60000000000 */
[----:B--2---:R4:W2:Y:S01]  /*0e00*/  SYNCS.EXCH.64 URZ, [UR4+0x190], UR6 ;  /* 0x0001900604ff75b2 */ /* 0x0048a20008000100 */
[----:B------:R4:W3:Y:S01]  /*0e10*/  SYNCS.EXCH.64 URZ, [UR4+0x1a0], UR8 ;  /* 0x0001a00804ff75b2 */ /* 0x0008e20008000100 */
[----:B------:R4:W1:Y:S01]  /*0e20*/  SYNCS.EXCH.64 URZ, [UR4+0x198], UR6 ;  /* 0x0001980604ff75b2 */ /* 0x0008620008000100 */
[----:B------:R4:W1:Y:S02]  /*0e30*/  SYNCS.EXCH.64 URZ, [UR4+0x1a8], UR8 ;  /* 0x0001a80804ff75b2 */ /* 0x0008640008000100 */
[----:B----4-:R-:W-:Y:S01]  /*0e40*/  NOP ;  /* 0x0000000000007918 */ /* 0x010fe20000000000 */
.L_x_14:
[----:B--23--:R-:W2:Y:S01]  /*0e50*/  S2UR UR7, SR_CgaCtaId ;  /* 0x00000000000779c3 */ /* 0x00cea20000008800 */
[----:B------:R-:W-:Y:S01]  /*0e60*/  VOTEU.ALL UP0, P1 ;  /* 0x0000000000ff7886 */ /* 0x000fe20000800000 */
[----:B------:R-:W-:Y:S01]  /*0e70*/  UMOV UR4, 0x20 ;  /* 0x0000002000047882 */ /* 0x000fe20000000000 */
[----:B------:R-:W-:Y:S01]  /*0e80*/  NOP ;  /* 0x0000000000007918 */ /* 0x000fe20000000000 */
[----:B-1----:R-:W-:Y:S01]  /*0e90*/  LOP3.LUT R3, R95, 0x1f, RZ, 0xc0, !PT ;  /* 0x0000001f5f037812 */ /* 0x002fe200078ec0ff */
[----:B------:R-:W-:Y:S01]  /*0ea0*/  UISETP.NE.AND UP4, UPT, UR18, URZ, UPT ;  /* 0x000000ff1200728c */ /* 0x000fe2000bf85270 */
[----:B------:R-:W-:Y:S01]  /*0eb0*/  @!UP0 UMOV UR6, 0x400 ;  /* 0x0000040000068882 */ /* 0x000fe20000000000 */
[----:B------:R-:W-:-:S04]  /*0ec0*/  @!UP0 UIADD3 UR4, UPT, UPT, -UR4, 0x100000, URZ ;  /* 0x0010000004048890 */ /* 0x000fc8000fffe1ff */
[----:B------:R-:W-:Y:S02]  /*0ed0*/  @!UP0 USHF.L.U32 UR5, UR4, 0xb, URZ ;  /* 0x0000000b04058899 */ /* 0x000fe400080006ff */
[----:B------:R-:W-:Y:S02]  /*0ee0*/  @!UP0 USHF.L.U32 UR4, UR4, 0x1, URZ ;  /* 0x0000000104048899 */ /* 0x000fe400080006ff */
[----:B--2---:R-:W-:Y:S01]  /*0ef0*/  @!UP0 ULEA UR6, UR7, UR6, 0x18 ;  /* 0x0000000607068291 */ /* 0x004fe2000f8ec0ff */
[----:B------:R-:W1:Y:S01]  /*0f00*/  LDCU UR7, c[0x0][0x36c] ;  /* 0x00006d80ff0777ac */ /* 0x000e620008000800 */
[----:B------:R-:W-:Y:S01]  /*0f10*/  VOTEU.ALL UP0, P1 ;  /* 0x0000000000ff7886 */ /* 0x000fe20000800000 */
[----:B------:R-:W2:Y:S09]  /*0f20*/  FENCE.VIEW.ASYNC.S ;  /* 0x00000000000073c6 */ /* 0x000eb20000000000 */
[----:B--2---:R2:W3:Y:S01]  /*0f30*/  @!UP0 SYNCS.EXCH.64 URZ, [UR6+0x1b0], UR4 ;  /* 0x0001b00406ff85b2 */ /* 0x0044e20008000100 */
[----:B-1----:R-:W-:-:S09]  /*0f40*/  UISETP.EQ.U32.AND UP6, UPT, UR7, 0x1, UPT ;  /* 0x000000010700788c */ /* 0x002fd2000bfc2070 */
[----:B--2---:R-:W-:Y:S05]  /*0f50*/  BRA.U !UP6, `(.L_x_15) ;  /* 0x000000010e087547 */ /* 0x004fea000b800000 */
[----:B---3--:R-:W-:Y:S01]  /*0f60*/  UCGABAR_ARV ;  /* 0x00000000000079c7 */ /* 0x008fe20008000000 */
[----:B------:R-:W-:Y:S05]  /*0f70*/  BRA `(.L_x_16) ;  /* 0x0000000000047947 */ /* 0x000fea0003800000 */
.L_x_15:
[----:B---3--:R-:W-:Y:S01]  /*0f80*/  NOP ;  /* 0x0000000000007918 */ /* 0x008fe20000000000 */
.L_x_16:
[----:B------:R-:W1:Y:S01]  /*0f90*/  S2UR UR20, SR_CTAID.X ;  /* 0x00000000001479c3 */ /* 0x000e620000002500 */
[----:B------:R-:W-:-:S05]  /*0fa0*/  CS2R.32 R93, SR_CgaSize ;  /* 0x00000000005d7805 */ /* 0x000fca0000008a00 */
[----:B------:R-:W-:-:S05]  /*0fb0*/  IMAD R93, R93, -0xa0, RZ ;  /* 0xffffff605d5d7824 */ /* 0x000fca00078e02ff */
[----:B------:R-:W-:-:S14]  /*0fc0*/  R2UR UR5, R93 ;  /* 0x000000005d0572ca */ /* 0x000fdc00000e0000 */
[----:B------:R-:W2:Y:S01]  /*0fd0*/  LDCU UR5, c[0x0][UR5+0x2b0] ;  /* 0x00005600050577ac */ /* 0x000ea20008000800 */
[----:B------:R-:W-:-:S05]  /*0fe0*/  CS2R.32 R93, SR_CgaSize ;  /* 0x00000000005d7805 */ /* 0x000fca0000008a00 */
[----:B------:R-:W-:-:S05]  /*0ff0*/  IMAD R93, R93, -0xa0, RZ ;  /* 0xffffff605d5d7824 */ /* 0x000fca00078e02ff */
[----:B------:R-:W-:-:S14]  /*1000*/  R2UR UR4, R93 ;  /* 0x000000005d0472ca */ /* 0x000fdc00000e0000 */
[----:B------:R-:W3:Y:S01]  /*1010*/  LDCU UR4, c[0x0][UR4+0x2b4] ;  /* 0x00005680040477ac */ /* 0x000ee20008000800 */
[----:B------:R-:W4:Y:S01]  /*1020*/  S2UR UR23, SR_CTAID.Y ;  /* 0x00000000001779c3 */ /* 0x000f220000002600 */
[----:B------:R-:W-:-:S05]  /*1030*/  CS2R.32 R93, SR_CgaSize ;  /* 0x00000000005d7805 */ /* 0x000fca0000008a00 */
[----:B------:R-:W-:-:S05]  /*1040*/  IMAD R93, R93, -0xa0, RZ ;  /* 0xffffff605d5d7824 */ /* 0x000fca00078e02ff */
[----:B------:R-:W-:-:S14]  /*1050*/  R2UR UR7, R93 ;  /* 0x000000005d0772ca */ /* 0x000fdc00000e0000 */
[----:B------:R-:W3:Y:S01]  /*1060*/  LDCU UR7, c[0x0][UR7+0x2a0] ;  /* 0x00005400070777ac */ /* 0x000ee20008000800 */
[----:B------:R-:W-:-:S05]  /*1070*/  CS2R.32 R93, SR_CgaSize ;  /* 0x00000000005d7805 */ /* 0x000fca0000008a00 */
[----:B------:R-:W-:-:S05]  /*1080*/  IMAD R93, R93, -0xa0, RZ ;  /* 0xffffff605d5d7824 */ /* 0x000fca00078e02ff */
[----:B------:R-:W-:-:S14]  /*1090*/  R2UR UR8, R93 ;  /* 0x000000005d0872ca */ /* 0x000fdc00000e0000 */
[----:B------:R-:W3:Y:S01]  /*10a0*/  LDCU UR8, c[0x0][UR8+0x2a4] ;  /* 0x00005480080877ac */ /* 0x000ee20008000800 */
[----:B------:R-:W3:Y:S01]  /*10b0*/  LDCU UR19, c[0x0][0xc24] ;  /* 0x00018480ff1377ac */ /* 0x000ee20008000800 */
[----:B------:R-:W3:Y:S01]  /*10c0*/  LDCU UR39, c[0x0][0xc24] ;  /* 0x00018480ff2777ac */ /* 0x000ee20008000800 */
[----:B-1----:R-:W-:Y:S01]  /*10d0*/  I2FP.F32.U32 R2, UR20 ;  /* 0x0000001400027c45 */ /* 0x002fe20008201000 */
[----:B------:R-:W1:Y:S04]  /*10e0*/  LDCU UR24, c[0x0][0xc30] ;  /* 0x00018600ff1877ac */ /* 0x000e680008000800 */
[----:B--2---:R-:W-:Y:S01]  /*10f0*/  FMUL R2, R2, UR5 ;  /* 0x0000000502027c20 */ /* 0x004fe20008400000 */
[----:B----4-:R-:W-:-:S05]  /*1100*/  I2FP.F32.U32 R0, UR23 ;  /* 0x0000001700007c45 */ /* 0x010fca0008201000 */
[----:B------:R-:W2:Y:S01]  /*1110*/  F2I.U32.TRUNC.NTZ R2, R2 ;  /* 0x0000000200027305 */ /* 0x000ea2000020f000 */
[----:B---3--:R-:W-:-:S07]  /*1120*/  FMUL R0, R0, UR4 ;  /* 0x0000000400007c20 */ /* 0x008fce0008400000 */
[----:B------:R-:W3:Y:S01]  /*1130*/  F2I.U32.TRUNC.NTZ R0, R0 ;  /* 0x0000000000007305 */ /* 0x000ee2000020f000 */
[----:B--2---:R-:W-:Y:S02]  /*1140*/  R2UR UR4, R2 ;  /* 0x00000000020472ca */ /* 0x004fe400000e0000 */
[----:B------:R-:W-:Y:S02]  /*1150*/  PRMT R2, RZ, 0x7610, R2 ;  /* 0x00007610ff027816 */ /* 0x000fe40000000002 */
[----:B---3--:R-:W-:Y:S02]  /*1160*/  R2UR UR6, R0 ;  /* 0x00000000000672ca */ /* 0x008fe400000e0000 */
[----:B------:R-:W-:-:S07]  /*1170*/  PRMT R0, RZ, 0x7610, R0 ;  /* 0x00007610ff007816 */ /* 0x000fce0000000000 */
[----:B------:R-:W-:-:S04]  /*1180*/  UIADD3 UR5, UPT, UPT, -UR4, URZ, URZ ;  /* 0x000000ff04057290 */ /* 0x000fc8000fffe1ff */
[----:B------:R-:W-:Y:S02]  /*1190*/  UIMAD UR5, UR7, UR5, UR20 ;  /* 0x00000005070572a4 */ /* 0x000fe4000f8e0214 */
[----:B------:R-:W-:-:S04]  /*11a0*/  UIADD3 UR4, UPT, UPT, -UR6, URZ, URZ ;  /* 0x000000ff06047290 */ /* 0x000fc8000fffe1ff */
[----:B------:R-:W-:Y:S01]  /*11b0*/  IMAD.U32 R93, RZ, RZ, UR5 ;  /* 0x00000005ff5d7e24 */ /* 0x000fe2000f8e00ff */
[----:B------:R-:W-:-:S06]  /*11c0*/  UIMAD UR4, UR8, UR4, UR23 ;  /* 0x00000004080472a4 */ /* 0x000fcc000f8e0217 */
[----:B------:R-:W-:Y:S01]  /*11d0*/  IMAD.U32 R92, RZ, RZ, UR4 ;  /* 0x00000004ff5c7e24 */ /* 0x000fe2000f8e00ff */
[----:B-1----:R-:W-:Y:S06]  /*11e0*/  BRA.U UP4, `(.L_x_17) ;  /* 0x0000000104307547 */ /* 0x002fec000b800000 */
[----:B------:R-:W-:Y:S01]  /*11f0*/  R2UR UR5, R92 ;  /* 0x000000005c0572ca */ /* 0x000fe200000e0000 */
[----:B------:R-:W-:Y:S01]  /*1200*/  UMOV UR7, 0x3 ;  /* 0x0000000300077882 */ /* 0x000fe20000000000 */
[----:B------:R-:W-:-:S11]  /*1210*/  R2UR UR4, R93 ;  /* 0x000000005d0472ca */ /* 0x000fd600000e0000 */
[----:B------:R-:W-:-:S04]  /*1220*/  UISETP.NE.AND UP0, UPT, UR5, URZ, UPT ;  /* 0x000000ff0500728c */ /* 0x000fc8000bf05270 */
[----:B------:R-:W-:Y:S02]  /*1230*/  UISETP.LT.U32.OR UP0, UPT, UR4, 0x2, !UP0 ;  /* 0x000000020400788c */ /* 0x000fe4000c701470 */
[----:B------:R-:W-:Y:S02]  /*1240*/  ULOP3.LUT UR4, UR4, 0xfffffffe, URZ, 0xc0, !UPT ;  /* 0xfffffffe04047892 */ /* 0x000fe4000f8ec0ff */
[----:B------:R-:W-:Y:S02]  /*1250*/  USEL UR6, URZ, 0x1, !UP0 ;  /* 0x00000001ff067887 */ /* 0x000fe4000c000000 */
[----:B------:R-:W-:Y:S02]  /*1260*/  USEL UR5, URZ, 0x2, !UP0 ;  /* 0x00000002ff057887 */ /* 0x000fe4000c000000 */
[----:B------:R-:W-:Y:S02]  /*1270*/  USHF.L.U32 UR4, UR7, UR4, URZ ;  /* 0x0000000407047299 */ /* 0x000fe400080006ff */
[----:B------:R-:W-:-:S04]  /*1280*/  UIADD3 UR5, UPT, UPT, UR6, UR5, URZ ;  /* 0x0000000506057290 */ /* 0x000fc8000fffe0ff */
[----:B------:R-:W-:Y:S02]  /*1290*/  IMAD.U32 R0, RZ, RZ, UR4 ;  /* 0x00000004ff007e24 */ /* 0x000fe4000f8e00ff */
[----:B------:R-:W-:-:S07]  /*12a0*/  IMAD.U32 R2, RZ, RZ, UR5 ;  /* 0x00000005ff027e24 */ /* 0x000fce000f8e00ff */
.L_x_17:
[----:B------:R-:W1:Y:S01]  /*12b0*/  S2UR UR54, SR_CTAID.Z ;  /* 0x00000000003679c3 */ /* 0x000e620000002700 */
[----:B------:R-:W-:Y:S01]  /*12c0*/  UISETP.GE.AND UP0, UPT, UR19, 0x1, UPT ;  /* 0x000000011300788c */ /* 0x000fe2000bf06270 */
[----:B------:R-:W-:-:S08]  /*12d0*/  UMOV UR53, UR20 ;  /* 0x0000001400357c82 */ /* 0x000fd00008000000 */
[----:B------:R-:W-:Y:S05]  /*12e0*/  BRA.U !UP0, `(.L_x_18) ;  /* 0x0000000108d47547 */ /* 0x000fea000b800000 */
[----:B------:R-:W2:Y:S01]  /*12f0*/  LDCU.128 UR12, c[0x0][0xc10] ;  /* 0x00018200ff0c77ac */ /* 0x000ea20008000c00 */
[----:B------:R-:W3:Y:S01]  /*1300*/  LDCU UR21, c[0x0][0xc0c] ;  /* 0x00018180ff1577ac */ /* 0x000ee20008000800 */
[----:B------:R-:W4:Y:S01]  /*1310*/  LDCU UR6, c[0x0][0x370] ;  /* 0x00006e00ff0677ac */ /* 0x000f220008000800 */
[----:B------:R-:W1:Y:S01]  /*1320*/  LDCU UR7, c[0x0][0x374] ;  /* 0x00006e80ff0777ac */ /* 0x000e620008000800 */
[----:B------:R-:W1:Y:S01]  /*1330*/  LDCU UR22, c[0x0][0xc20] ;  /* 0x00018400ff1677ac */ /* 0x000e620008000800 */
[----:B--2---:R-:W-:Y:S02]  /*1340*/  UIMAD.WIDE.U32 UR4, UR20, UR12, URZ ;  /* 0x0000000c140472a5 */ /* 0x004fe4000f8e00ff */
[----:B---3--:R-:W-:Y:S01]  /*1350*/  UISETP.NE.AND UP0, UPT, UR21, 0x1, UPT ;  /* 0x000000011500788c */ /* 0x008fe2000bf05270 */
[----:B------:R-:W2:Y:S01]  /*1360*/  LDCU.64 UR8, c[0x0][0xc28] ;  /* 0x00018500ff0877ac */ /* 0x000ea20008000a00 */
[----:B----4-:R-:W-:-:S03]  /*1370*/  UIMAD.WIDE.U32 UR10, UR6, UR12, URZ ;  /* 0x0000000c060a72a5 */ /* 0x010fc6000f8e00ff */
[----:B------:R-:W-:Y:S01]  /*1380*/  UMOV UR4, UR5 ;  /* 0x0000000500047c82 */ /* 0x000fe20008000000 */
[----:B------:R-:W-:Y:S02]  /*1390*/  UISETP.NE.AND UP2, UPT, UR19, 0x1, UPT ;  /* 0x000000011300788c */ /* 0x000fe4000bf45270 */
[----:B------:R-:W-:Y:S01]  /*13a0*/  USHF.R.U32.HI UR4, URZ, UR13, UR4 ;  /* 0x0000000dff047299 */ /* 0x000fe20008011604 */
[----:B------:R-:W-:Y:S01]  /*13b0*/  UMOV UR10, UR11 ;  /* 0x0000000b000a7c82 */ /* 0x000fe20008000000 */
[----:B------:R-:W-:Y:S02]  /*13c0*/  UIMAD.WIDE.U32 UR16, UR23, UR15, URZ ;  /* 0x0000000f171072a5 */ /* 0x000fe4000f8e00ff */
[----:B------:R-:W-:Y:S02]  /*13d0*/  USEL UR5, UR20, UR4, !UP0 ;  /* 0x0000000414057287 */ /* 0x000fe4000c000000 */
[----:B------:R-:W-:Y:S02]  /*13e0*/  @UP0 USHF.R.U32.HI UR6, URZ, UR13, UR10 ;  /* 0x0000000dff060299 */ /* 0x000fe4000801160a */
[----:B------:R-:W-:-:S02]  /*13f0*/  UISETP.NE.AND UP0, UPT, UR14, 0x1, UPT ;  /* 0x000000010e00788c */ /* 0x000fc4000bf05270 */
[----:B-1----:R-:W-:Y:S02]  /*1400*/  UIMAD.WIDE.U32 UR10, UR7, UR15, URZ ;  /* 0x0000000f070a72a5 */ /* 0x002fe4000f8e00ff */
[----:B--2---:R-:W-:Y:S01]  /*1410*/  UIMAD.WIDE.U32 UR12, UR6, UR8, URZ ;  /* 0x00000008060c72a5 */ /* 0x004fe2000f8e00ff */
[----:B------:R-:W-:Y:S01]  /*1420*/  UMOV UR4, UR17 ;  /* 0x0000001100047c82 */ /* 0x000fe20008000000 */
[----:B------:R-:W-:-:S03]  /*1430*/  UIADD3 UR53, UPT, UPT, -UR5, URZ, URZ ;  /* 0x000000ff05357290 */ /* 0x000fc6000fffe1ff */
[----:B------:R-:W-:Y:S01]  /*1440*/  UMOV UR10, UR11 ;  /* 0x0000000b000a7c82 */ /* 0x000fe20008000000 */
[----:B------:R-:W-:Y:S02]  /*1450*/  USHF.R.U32.HI UR4, URZ, UR22, UR4 ;  /* 0x00000016ff047299 */ /* 0x000fe40008011604 */
[----:B------:R-:W-:Y:S01]  /*1460*/  @UP0 USHF.R.U32.HI UR7, URZ, UR22, UR10 ;  /* 0x00000016ff070299 */ /* 0x000fe2000801160a */
[----:B------:R-:W-:Y:S01]  /*1470*/  UMOV UR12, UR13 ;  /* 0x0000000d000c7c82 */ /* 0x000fe20008000000 */
[----:B------:R-:W-:Y:S02]  /*1480*/  USEL UR4, UR23, UR4, !UP0 ;  /* 0x0000000417047287 */ /* 0x000fe4000c000000 */
[----:B------:R-:W-:Y:S02]  /*1490*/  UIMAD.WIDE.U32 UR10, UR7, UR8, URZ ;  /* 0x00000008070a72a5 */ /* 0x000fe4000f8e00ff */
[----:B------:R-:W-:Y:S02]  /*14a0*/  @UP2 USHF.R.U32.HI UR6, URZ, UR9, UR12 ;  /* 0x00000009ff062299 */ /* 0x000fe4000801160c */
[----:B------:R-:W-:-:S02]  /*14b0*/  UIMAD.WIDE.U32 UR12, UR4, UR8, URZ ;  /* 0x00000008040c72a5 */ /* 0x000fc4000f8e00ff */
[----:B------:R-:W-:Y:S01]  /*14c0*/  UIMAD UR53, UR21, UR53, UR20 ;  /* 0x00000035153572a4 */ /* 0x000fe2000f8e0214 */
[----:B------:R-:W-:Y:S02]  /*14d0*/  UMOV UR10, UR11 ;  /* 0x0000000b000a7c82 */ /* 0x000fe40008000000 */
[----:B------:R-:W-:Y:S02]  /*14e0*/  @UP2 USHF.R.U32.HI UR7, URZ, UR9, UR10 ;  /* 0x00000009ff072299 */ /* 0x000fe4000801160a */
[----:B------:R-:W-:Y:S02]  /*14f0*/  UIMAD UR10, UR6, UR19, URZ ;  /* 0x00000013060a72a4 */ /* 0x000fe4000f8e02ff */
[----:B------:R-:W-:-:S04]  /*1500*/  UIMAD UR7, UR7, UR19, URZ ;  /* 0x00000013070772a4 */ /* 0x000fc8000f8e02ff */
[----:B------:R-:W-:-:S03]  /*1510*/  UISETP.GE.AND UP0, UPT, UR4, UR7, UPT ;  /* 0x000000070400728c */ /* 0x000fc6000bf06270 */
[----:B------:R-:W-:Y:S01]  /*1520*/  UMOV UR7, UR13 ;  /* 0x0000000d00077c82 */ /* 0x000fe20008000000 */
[----:B------:R-:W-:Y:S02]  /*1530*/  UISETP.GE.OR UP0, UPT, UR5, UR10, UP0 ;  /* 0x0000000a0500728c */ /* 0x000fe40008706670 */
[----:B------:R-:W-:Y:S02]  /*1540*/  UIMAD.WIDE.U32 UR10, UR5, UR8, URZ ;  /* 0x00000008050a72a5 */ /* 0x000fe4000f8e00ff */
[----:B------:R-:W-:Y:S02]  /*1550*/  USHF.R.U32.HI UR7, URZ, UR9, UR7 ;  /* 0x00000009ff077299 */ /* 0x000fe40008011607 */
[----:B------:R-:W-:Y:S02]  /*1560*/  UIADD3 UR10, UPT, UPT, -UR4, URZ, URZ ;  /* 0x000000ff040a7290 */ /* 0x000fe4000fffe1ff */
[----:B------:R-:W-:Y:S02]  /*1570*/  USEL UR7, UR4, UR7, !UP2 ;  /* 0x0000000704077287 */ /* 0x000fe4000d000000 */
[----:B------:R-:W-:Y:S01]  /*1580*/  UIMAD UR10, UR14, UR10, UR23 ;  /* 0x0000000a0e0a72a4 */ /* 0x000fe2000f8e0217 */
[----:B------:R-:W-:-:S02]  /*1590*/  @!UP0 UMOV UR8, UR11 ;  /* 0x0000000b00088c82 */ /* 0x000fc40008000000 */
[----:B------:R-:W-:Y:S02]  /*15a0*/  @!UP0 USHF.R.U32.HI UR8, URZ, UR9, UR8 ;  /* 0x00000009ff088299 */ /* 0x000fe40008011608 */
[----:B------:R-:W-:Y:S02]  /*15b0*/  UIADD3 UR9, UPT, UPT, -UR7, URZ, URZ ;  /* 0x000000ff07097290 */ /* 0x000fe4000fffe1ff */
[----:B------:R-:W-:Y:S02]  /*15c0*/  @!UP0 USEL UR8, UR5, UR8, !UP2 ;  /* 0x0000000805088287 */ /* 0x000fe4000d000000 */
[----:B------:R-:W-:Y:S02]  /*15d0*/  UIMAD UR9, UR19, UR9, UR4 ;  /* 0x00000009130972a4 */ /* 0x000fe4000f8e0204 */
[----:B------:R-:W-:Y:S02]  /*15e0*/  @!UP0 UIADD3 UR7, UPT, UPT, UR7, -UR8, URZ ;  /* 0x8000000807078290 */ /* 0x000fe4000fffe0ff */
[----:B------:R-:W-:-:S02]  /*15f0*/  @!UP0 UIMAD UR6, UR9, UR6, UR8 ;  /* 0x00000006090682a4 */ /* 0x000fc4000f8e0208 */
[----:B------:R-:W-:-:S04]  /*1600*/  @!UP0 UIMAD UR4, UR7, UR19, UR5 ;  /* 0x00000013070482a4 */ /* 0x000fc8000f8e0205 */
[----:B------:R-:W-:Y:S01]  /*1610*/  UIMAD UR23, UR4, UR14, UR10 ;  /* 0x0000000e041772a4 */ /* 0x000fe2000f8e020a */
[----:B------:R-:W-:Y:S02]  /*1620*/  @!UP0 UMOV UR5, UR6 ;  /* 0x0000000600058c82 */ /* 0x000fe40008000000 */
[----:B------:R-:W-:-:S12]  /*1630*/  UIMAD UR53, UR5, UR21, UR53 ;  /* 0x00000015053572a4 */ /* 0x000fd8000f8e0235 */
.L_x_18:
[----:B------:R-:W-:-:S09]  /*1640*/  UISETP.NE.AND UP0, UPT, UR24, 0x1, UPT ;  /* 0x000000011800788c */ /* 0x000fd2000bf05270 */
[----:B------:R-:W-:Y:S05]  /*1650*/  BRA.U UP0, `(.L_x_19) ;  /* 0x0000000100407547 */ /* 0x000fea000b800000 */
[----:B------:R-:W2:Y:S01]  /*1660*/  LDCU.128 UR8, c[0x0][0xc10] ;  /* 0x00018200ff0877ac */ /* 0x000ea20008000c00 */
[----:B------:R-:W3:Y:S01]  /*1670*/  LDCU UR12, c[0x0][0xc0c] ;  /* 0x00018180ff0c77ac */ /* 0x000ee20008000800 */
[----:B------:R-:W4:Y:S01]  /*1680*/  LDCU UR13, c[0x0][0xc20] ;  /* 0x00018400ff0d77ac */ /* 0x000f220008000800 */
[----:B--2---:R-:W-:Y:S02]  /*1690*/  UIMAD.WIDE.U32 UR4, UR53, UR8, URZ ;  /* 0x00000008350472a5 */ /* 0x004fe4000f8e00ff */
[----:B------:R-:W-:Y:S02]  /*16a0*/  UIMAD.WIDE.U32 UR6, UR23, UR11, URZ ;  /* 0x0000000b170672a5 */ /* 0x000fe4000f8e00ff */
[----:B---3--:R-:W-:Y:S02]  /*16b0*/  UISETP.NE.AND UP0, UPT, UR12, 0x1, UPT ;  /* 0x000000010c00788c */ /* 0x008fe4000bf05270 */
[----:B------:R-:W-:-:S03]  /*16c0*/  USHF.R.U32.HI UR5, URZ, UR9, UR5 ;  /* 0x00000009ff057299 */ /* 0x000fc60008011605 */
[----:B------:R-:W-:Y:S01]  /*16d0*/  UMOV UR4, UR7 ;  /* 0x0000000700047c82 */ /* 0x000fe20008000000 */
[----:B------:R-:W-:Y:S02]  /*16e0*/  USEL UR5, UR53, UR5, !UP0 ;  /* 0x0000000535057287 */ /* 0x000fe4000c000000 */
[----:B------:R-:W-:Y:S02]  /*16f0*/  UISETP.NE.AND UP0, UPT, UR10, 0x1, UPT ;  /* 0x000000010a00788c */ /* 0x000fe4000bf05270 */
[----:B----4-:R-:W-:-:S04]  /*1700*/  USHF.R.U32.HI UR4, URZ, UR13, UR4 ;  /* 0x0000000dff047299 */ /* 0x010fc80008011604 */
[----:B------:R-:W-:-:S04]  /*1710*/  USEL UR4, UR23, UR4, !UP0 ;  /* 0x0000000417047287 */ /* 0x000fc8000c000000 */
[----:B------:R-:W-:Y:S02]  /*1720*/  UIADD3 UR6, UPT, UPT, -UR4, UR5, URZ ;  /* 0x0000000504067290 */ /* 0x000fe4000fffe1ff */
[----:B------:R-:W-:Y:S02]  /*1730*/  UIADD3 UR4, UPT, UPT, UR4, -UR5, URZ ;  /* 0x8000000504047290 */ /* 0x000fe4000fffe0ff */
[----:B------:R-:W-:Y:S02]  /*1740*/  UIMAD UR23, UR6, UR10, UR23 ;  /* 0x0000000a061772a4 */ /* 0x000fe4000f8e0217 */
[----:B------:R-:W-:-:S12]  /*1750*/  UIMAD UR53, UR4, UR12, UR53 ;  /* 0x0000000c043572a4 */ /* 0x000fd8000f8e0235 */
.L_x_19:
[----:B------:R-:W-:Y:S05]  /*1760*/  BRA.U !UP6, `(.L_x_20) ;  /* 0x000000010e0c7547 */ /* 0x000fea000b800000 */
[----:B------:R-:W-:Y:S01]  /*1770*/  UCGABAR_WAIT ;  /* 0x0000000000007dc7 */ /* 0x000fe20008000000 */
[----:B------:R-:W-:Y:S01]  /*1780*/  CCTL.IVALL ;  /* 0x00000000ff00798f */ /* 0x000fe20002000000 */
[----:B------:R-:W-:Y:S05]  /*1790*/  BRA `(.L_x_21) ;  /* 0x0000000000047947 */ /* 0x000fea0003800000 */
.L_x_20:
[----:B------:R-:W-:Y:S06]  /*17a0*/  BAR.SYNC.DEFER_BLOCKING 0x0 ;  /* 0x0000000000007b1d */ /* 0x000fec0000010000 */
.L_x_21:
[----:B------:R-:W-:Y:S05]  /*17b0*/  BRA.U UP5, `(.L_x_22) ;  /* 0x0000002505007547 */ /* 0x000fea000b800000 */
[----:B------:R-:W2:Y:S01]  /*17c0*/  LDCU UR5, c[0x0][0x388] ;  /* 0x00007100ff0577ac */ /* 0x000ea20008000800 */
[----:B------:R-:W-:Y:S01]  /*17d0*/  PLOP3.LUT P1, PT, PT, PT, UP3, 0x80, 0x8 ;  /* 0x000000000008781c */ /* 0x000fe20003f2f038 */
[----:B------:R-:W-:Y:S01]  /*17e0*/  IMAD.MOV.U32 R2, RZ, RZ, RZ ;  /* 0x000000ffff027224 */ /* 0x000fe200078e00ff */
[----:B------:R-:W-:Y:S01]  /*17f0*/  ISETP.EQ.OR P2, PT, R3, RZ, P3 ;  /* 0x000000ff0300720c */ /* 0x000fe20001f42670 */
[----:B------:R-:W3:Y:S01]  /*1800*/  LDCU UR8, c[0x0][0x38c] ;  /* 0x00007180ff0877ac */ /* 0x000ee20008000800 */
[----:B------:R-:W-:Y:S01]  /*1810*/  PLOP3.LUT P1, PT, P1, PT, PT, 0x8, 0x80 ;  /* 0x000000000080781c */ /* 0x000fe20000f2e170 */
[----:B------:R-:W4:Y:S01]  /*1820*/  LDCU.64 UR6, c[0x0][0x390] ;  /* 0x00007200ff0677ac */ /* 0x000f220008000a00 */
[----:B------:R-:W-:Y:S01]  /*1830*/  UISETP.NE.AND UP1, UPT, UR18, URZ, UPT ;  /* 0x000000ff1200728c */ /* 0x000fe2000bf25270 */
[----:B-1----:R-:W1:Y:S01]  /*1840*/  LDCU UR54, c[0x0][0x370] ;  /* 0x00006e00ff3677ac */ /* 0x002e620008000800 */
[----:B--2---:R-:W-:Y:S01]  /*1850*/  UIADD3 UR5, UPT, UPT, UR5, 0x1f, URZ ;  /* 0x0000001f05057890 */ /* 0x004fe2000fffe0ff */
[----:B------:R-:W2:Y:S03]  /*1860*/  LDCU.64 UR46, c[0x0][0x348] ;  /* 0x00006900ff2e77ac */ /* 0x000ea60008000a00 */
[----:B------:R-:W-:-:S02]  /*1870*/  USHF.R.S32.HI UR4, URZ, 0x1f, UR5 ;  /* 0x0000001fff047899 */ /* 0x000fc40008011405 */
[----:B------:R-:W-:Y:S02]  /*1880*/  USHF.L.U32 UR58, UR20, 0x7, URZ ;  /* 0x00000007143a7899 */ /* 0x000fe400080006ff */
[----:B------:R-:W-:Y:S02]  /*1890*/  ULEA.HI UR4, UR4, UR5, URZ, 0x5 ;  /* 0x0000000504047291 */ /* 0x000fe4000f8f28ff */
[----:B------:R-:W-:Y:S02]  /*18a0*/  USHF.L.U32 UR5, UR20, 0x5, URZ ;  /* 0x0000000514057899 */ /* 0x000fe400080006ff */
[----:B------:R-:W-:Y:S02]  /*18b0*/  USHF.R.S32.HI UR4, URZ, 0x5, UR4 ;  /* 0x00000005ff047899 */ /* 0x000fe40008011404 */
[----:B------:R-:W-:Y:S02]  /*18c0*/  ULOP3.LUT UR57, UR5, 0x20, URZ, 0xc0, !UPT ;  /* 0x0000002005397892 */ /* 0x000fe4000f8ec0ff */
[----:B---3--:R-:W-:Y:S01]  /*18d0*/  UIMAD UR4, UR4, UR8, URZ ;  /* 0x00000008040472a4 */ /* 0x008fe2000f8e02ff */
[----:B------:R-:W3:Y:S03]  /*18e0*/  LDCU UR52, c[0x0][0x374] ;  /* 0x00006e80ff3477ac */ /* 0x000ee60008000800 */
[----:B----4-:R-:W-:-:S02]  /*18f0*/  UIMAD UR4, UR4, UR6, URZ ;  /* 0x00000006040472a4 */ /* 0x010fc4000f8e02ff */
[----:B------:R-:W-:Y:S02]  /*1900*/  USEL UR38, UR38, 0x2, UP1 ;  /* 0x0000000226267887 */ /* 0x000fe40008800000 */
[----:B------:R-:W-:Y:S01]  /*1910*/  UIMAD UR55, UR4, UR7, URZ ;  /* 0x00000007043772a4 */ /* 0x000fe2000f8e02ff */
[----:B------:R-:W-:Y:S01]  /*1920*/  UMOV UR27, 0x1 ;  /* 0x00000001001b7882 */ /* 0x000fe20000000000 */
[----:B------:R-:W-:Y:S02]  /*1930*/  UMOV UR31, URZ ;  /* 0x000000ff001f7c82 */ /* 0x000fe40008000000 */
[----:B------:R-:W-:Y:S02]  /*1940*/  UISETP.NE.AND UP2, UPT, UR55, URZ, UPT ;  /* 0x000000ff3700728c */ /* 0x000fe4000bf45270 */
[----:B------:R-:W-:Y:S01]  /*1950*/  UISETP.LT.U32.AND UP0, UPT, UR55, 0x14, UPT ;  /* 0x000000143700788c */ /* 0x000fe2000bf01070 */
[----:B------:R-:W-:Y:S01]  /*1960*/  UMOV UR36, URZ ;  /* 0x000000ff00247c82 */ /* 0x000fe20008000000 */
[----:B------:R-:W-:-:S02]  /*1970*/  UMOV UR42, URZ ;  /* 0x000000ff002a7c82 */ /* 0x000fc40008000000 */
[----:B------:R-:W-:-:S04]  /*1980*/  USEL UR4, UR55, 0x14, UP0 ;  /* 0x0000001437047887 */ /* 0x000fc80008000000 */
[----:B------:R-:W-:Y:S02]  /*1990*/  UIADD3 UR5, UPT, UPT, UR4, -0x1, URZ ;  /* 0xffffffff04057890 */ /* 0x000fe4000fffe0ff */
[----:B------:R-:W-:Y:S02]  /*19a0*/  @!UP2 UIADD3 UR5, UPT, UPT, UR4, URZ, URZ ;  /* 0x000000ff0405a290 */ /* 0x000fe4000fffe0ff */
[----:B------:R-:W-:Y:S02]  /*19b0*/  UIADD3 UR51, UPT, UPT, UR55, -UR4, URZ ;  /* 0x8000000437337290 */ /* 0x000fe4000fffe0ff */
[----:B-123--:R-:W-:-:S12]  /*19c0*/  UIADD3 UR56, UPT, UPT, UR5, 0x1, URZ ;  /* 0x0000000105387890 */ /* 0x00efd8000fffe0ff */
.L_x_40:
[----:B------:R-:W1:Y:S01]  /*19d0*/  S2UR UR30, SR_CgaCtaId ;  /* 0x00000000001e79c3 */ /* 0x000e620000008800 */
[----:B------:R-:W-:Y:S01]  /*19e0*/  UMOV UR4, 0x400 ;  /* 0x0000040000047882 */ /* 0x000fe20000000000 */
[----:B------:R-:W-:Y:S01]  /*19f0*/  MOV R0, UR27 ;  /* 0x0000001b00007c02 */ /* 0x000fe20008000f00 */
[----:B------:R-:W-:Y:S02]  /*1a00*/  UISETP.NE.AND UP0, UPT, UR55, URZ, UPT ;  /* 0x000000ff3700728c */ /* 0x000fe4000bf05270 */
[----:B------:R-:W-:Y:S01]  /*1a10*/  ULEA UR18, UR23, UR57, 0x6 ;  /* 0x0000003917127291 */ /* 0x000fe2000f8e30ff */
[----:B------:R-:W-:Y:S01]  /*1a20*/  SHF.L.U32 R0, R0, 0x1f, RZ ;  /* 0x0000001f00007819 */ /* 0x000fe200000006ff */
[----:B------:R-:W-:Y:S01]  /*1a30*/  UMOV UR28, URZ ;  /* 0x000000ff001c7c82 */ /* 0x000fe20008000000 */
[----:B------:R-:W-:Y:S01]  /*1a40*/  UMOV UR22, URZ ;  /* 0x000000ff00167c82 */ /* 0x000fe20008000000 */
[----:B------:R-:W-:Y:S01]  /*1a50*/  UMOV UR21, URZ ;  /* 0x000000ff00157c82 */ /* 0x000fe20008000000 */
[----:B------:R-:W-:Y:S01]  /*1a60*/  UMOV UR20, URZ ;  /* 0x000000ff00147c82 */ /* 0x000fe20008000000 */
[----:B-1----:R-:W-:-:S04]  /*1a70*/  ULEA UR30, UR30, UR4, 0x18 ;  /* 0x000000041e1e7291 */ /* 0x002fc8000f8ec0ff */
[----:B------:R-:W-:-:S09]  /*1a80*/  ULEA UR4, UR31, UR30, 0x3 ;  /* 0x0000001e1f047291 */ /* 0x000fd2000f8e18ff */
[----:B------:R1:W2:Y:S01]  /*1a90*/  SYNCS.PHASECHK.TRANS64.TRYWAIT P0, [UR4+0xa0], R0 ;  /* 0x0000a000ff0075a7 */ /* 0x0002a20008001104 */
[----:B------:R-:W-:-:S04]  /*1aa0*/  ULEA.HI UR4, UR53, UR53, URZ, 0x1 ;  /* 0x0000003535047291 */ /* 0x000fc8000f8f08ff */
[----:B------:R-:W-:-:S04]  /*1ab0*/  USHF.L.U32 UR4, UR4, 0x7, URZ ;  /* 0x0000000704047899 */ /* 0x000fc800080006ff */
[----:B------:R-:W-:-:S04]  /*1ac0*/  ULOP3.LUT UR4, UR4, 0xffffff00, URZ, 0xc0, !UPT ;  /* 0xffffff0004047892 */ /* 0x000fc8000f8ec0ff */
[----:B------:R-:W-:Y:S01]  /*1ad0*/  ULOP3.LUT UR43, UR4, 0x80, UR58, 0xf8, !UPT ;  /* 0x00000080042b7892 */ /* 0x000fe2000f8ef83a */
[----:B------:R-:W-:Y:S11]  /*1ae0*/  BRA.U !UP0, `(.L_x_23) ;  /* 0x0000000508ac7547 */ /* 0x000ff6000b800000 */
[----:B------:R-:W3:Y:S01]  /*1af0*/  LDCU.128 UR12, c[0x0][0x480] ;  /* 0x00009000ff0c77ac */ /* 0x000ee20008000c00 */
[----:B------:R-:W4:Y:S01]  /*1b00*/  LDCU.128 UR8, c[0x0][0x490] ;  /* 0x00009200ff0877ac */ /* 0x000f220008000c00 */
[----:B------:R-:W1:Y:S01]  /*1b10*/  LDCU.64 UR20, c[0x0][0x4c0] ;  /* 0x00009800ff1477ac */ /* 0x000e620008000a00 */
[----:B------:R-:W1:Y:S01]  /*1b20*/  LDCU.64 UR16, c[0x0][0x4f0] ;  /* 0x00009e00ff1077ac */ /* 0x000e620008000a00 */
[----:B------:R-:W1:Y:S01]  /*1b30*/  LDCU UR19, c[0x0][0x4c8] ;  /* 0x00009900ff1377ac */ /* 0x000e620008000800 */
[----:B---3--:R-:W-:Y:S02]  /*1b40*/  UIMAD.WIDE.U32 UR4, UR43, UR13, URZ ;  /* 0x0000000d2b0472a5 */ /* 0x008fe4000f8e00ff */
[----:B------:R-:W-:Y:S02]  /*1b50*/  UISETP.NE.AND UP0, UPT, UR12, 0x1, UPT ;  /* 0x000000010c00788c */ /* 0x000fe4000bf05270 */
[----:B------:R-:W-:Y:S01]  /*1b60*/  USHF.R.U32.HI UR5, URZ, UR14, UR5 ;  /* 0x0000000eff057299 */ /* 0x000fe20008011605 */
[----:B------:R-:W3:Y:S03]  /*1b70*/  LDCU UR49, c[0x0][0x38c] ;  /* 0x00007180ff3177ac */ /* 0x000ee60008000800 */
[----:B------:R-:W-:-:S02]  /*1b80*/  USEL UR5, UR43, UR5, !UP0 ;  /* 0x000000052b057287 */ /* 0x000fc4000c000000 */
[----:B------:R-:W-:Y:S02]  /*1b90*/  UISETP.NE.AND UP0, UPT, UR15, 0x1, UPT ;  /* 0x000000010f00788c */ /* 0x000fe4000bf05270 */
[----:B----4-:R-:W-:Y:S01]  /*1ba0*/  UIMAD.WIDE.U32 UR6, UR5, UR8, URZ ;  /* 0x00000008050672a5 */ /* 0x010fe2000f8e00ff */
[----:B------:R-:W4:Y:S01]  /*1bb0*/  LDCU UR8, c[0x0][0x4a0] ;  /* 0x00009400ff0877ac */ /* 0x000f220008000800 */
[----:B------:R-:W1:Y:S05]  /*1bc0*/  LDCU UR23, c[0x0][0x4cc] ;  /* 0x00009980ff1777ac */ /* 0x000e6a0008000800 */
[----:B------:R-:W-:Y:S01]  /*1bd0*/  UMOV UR4, UR7 ;  /* 0x0000000700047c82 */ /* 0x000fe20008000000 */
[----:B------:R-:W1:Y:S01]  /*1be0*/  LDCU.64 UR40, c[0x0][0x390] ;  /* 0x00007200ff2877ac */ /* 0x000e620008000a00 */
[----:B------:R-:W-:Y:S01]  /*1bf0*/  USHF.R.U32.HI UR4, URZ, UR9, UR4 ;  /* 0x00000009ff047299 */ /* 0x000fe20008011604 */
[----:B------:R-:W1:Y:S03]  /*1c00*/  LDCU UR9, c[0x0][0x4ec] ;  /* 0x00009d80ff0977ac */ /* 0x000e660008000800 */
[----:B------:R-:W-:-:S02]  /*1c10*/  USEL UR4, UR5, UR4, !UP0 ;  /* 0x0000000405047287 */ /* 0x000fc4000c000000 */
[----:B------:R-:W-:Y:S02]  /*1c20*/  UISETP.NE.AND UP0, UPT, UR10, 0x1, UPT ;  /* 0x000000010a00788c */ /* 0x000fe4000bf05270 */
[----:B------:R-:W-:Y:S01]  /*1c30*/  UIMAD.WIDE.U32 UR6, UR4, UR11, URZ ;  /* 0x0000000b040672a5 */ /* 0x000fe2000f8e00ff */
[----:B------:R-:W1:Y:S01]  /*1c40*/  LDCU.64 UR24, c[0x0][0x4d0] ;  /* 0x00009a00ff1877ac */ /* 0x000e620008000a00 */
[----:B------:R-:W-:-:S05]  /*1c50*/  UIADD3 UR42, UPT, UPT, UR56, UR36, URZ ;  /* 0x00000024382a7290 */ /* 0x000fca000fffe0ff */
[----:B------:R-:W-:Y:S01]  /*1c60*/  UMOV UR6, UR7 ;  /* 0x0000000700067c82 */ /* 0x000fe20008000000 */
[----:B------:R-:W-:Y:S02]  /*1c70*/  UIADD3 UR7, UPT, UPT, -UR4, URZ, URZ ;  /* 0x000000ff04077290 */ /* 0x000fe4000fffe1ff */
[----:B----4-:R-:W-:Y:S02]  /*1c80*/  USHF.R.U32.HI UR6, URZ, UR8, UR6 ;  /* 0x00000008ff067299 */ /* 0x010fe40008011606 */
[----:B------:R-:W-:Y:S02]  /*1c90*/  UIADD3 UR8, UPT, UPT, -UR5, URZ, URZ ;  /* 0x000000ff05087290 */ /* 0x000fe4000fffe1ff */
[----:B------:R-:W-:Y:S02]  /*1ca0*/  USEL UR14, UR4, UR6, !UP0 ;  /* 0x00000006040e7287 */ /* 0x000fe4000c000000 */
[----:B------:R-:W-:Y:S02]  /*1cb0*/  UIMAD UR7, UR15, UR7, UR5 ;  /* 0x000000070f0772a4 */ /* 0x000fe4000f8e0205 */
[----:B------:R-:W-:-:S02]  /*1cc0*/  UIADD3 UR6, UPT, UPT, -UR14, URZ, URZ ;  /* 0x000000ff0e067290 */ /* 0x000fc4000fffe1ff */
[----:B------:R-:W-:Y:S02]  /*1cd0*/  UIMAD UR8, UR12, UR8, UR43 ;  /* 0x000000080c0872a4 */ /* 0x000fe4000f8e022b */
[----:B------:R-:W-:Y:S02]  /*1ce0*/  UIMAD UR13, UR10, UR6, UR4 ;  /* 0x000000060a0d72a4 */ /* 0x000fe4000f8e0204 */
[----:B-1----:R-:W-:Y:S02]  /*1cf0*/  UIMAD UR11, UR8, UR20, UR9 ;  /* 0x00000014080b72a4 */ /* 0x002fe4000f8e0209 */
[----:B------:R-:W-:Y:S01]  /*1d00*/  UIMAD UR12, UR7, UR21, UR16 ;  /* 0x00000015070c72a4 */ /* 0x000fe2000f8e0210 */
[----:B------:R-:W1:Y:S02]  /*1d10*/  LDCU.64 UR4, c[0x0][0x4f8] ;  /* 0x00009f00ff0477ac */ /* 0x000e640008000a00 */
[----:B------:R-:W4:Y:S01]  /*1d20*/  LDCU UR6, c[0x0][0x500] ;  /* 0x0000a000ff0677ac */ /* 0x000f220008000800 */
[----:B------:R-:W-:Y:S01]  /*1d30*/  UIMAD UR13, UR13, UR19, UR17 ;  /* 0x000000130d0d72a4 */ /* 0x000fe2000f8e0211 */
[----:B------:R-:W-:Y:S01]  /*1d40*/  UMOV UR28, URZ ;  /* 0x000000ff001c7c82 */ /* 0x000fe20008000000 */
[----:B------:R-:W-:Y:S01]  /*1d50*/  UMOV UR7, UR31 ;  /* 0x0000001f00077c82 */ /* 0x000fe20008000000 */
[----:B------:R-:W-:Y:S01]  /*1d60*/  UMOV UR20, URZ ;  /* 0x000000ff00147c82 */ /* 0x000fe20008000000 */
[----:B------:R-:W-:Y:S01]  /*1d70*/  UMOV UR21, URZ ;  /* 0x000000ff00157c82 */ /* 0x000fe20008000000 */
[----:B---3--:R-:W-:-:S07]  /*1d80*/  UMOV UR22, URZ ;  /* 0x000000ff00167c82 */ /* 0x008fce0008000000 */
.L_x_29:
[----:B------:R-:W-:Y:S01]  /*1d90*/  @!P3 MOV R3, 0x5000 ;  /* 0x000050000003b802 */ /* 0x000fe20000000f00 */
[----:B------:R-:W-:Y:S01]  /*1da0*/  ULEA UR9, UR7, UR30, 0x3 ;  /* 0x0000001e07097291 */ /* 0x000fe2000f8e18ff */
[----:B-12---:R-:W-:Y:S11]  /*1db0*/  @P0 BRA `(.L_x_24) ;  /* 0x0000000000100947 */ /* 0x006ff60003800000 */
[----:B------:R-:W-:Y:S04]  /*1dc0*/  MOV R0, UR27 ;  /* 0x0000001b00007c02 */ /* 0x000fe80008000f00 */
[----:B------:R-:W-:Y:S04]  /*1dd0*/  SHF.L.U32 R5, R0, 0x1f, RZ ;  /* 0x0000001f00057819 */ /* 0x000fe800000006ff */
[----:B------:R-:W2:Y:S02]  /*1de0*/  SYNCS.PHASECHK.TRANS64.TRYWAIT P0, [UR9+0xa0], R5 ;  /* 0x0000a005ff0075a7 */ /* 0x000ea40008001109 */
[----:B--2---:R-:W-:Y:S05]  /*1df0*/  @!P0 BRA `(.L_x_25) ;  /* 0x0000007400448947 */ /* 0x004fea0003800000 */
.L_x_24:
[----:B------:R3:W-:Y:S01]  /*1e00*/  @!P3 SYNCS.ARRIVE.TRANS64 RZ, [UR9], R3 ;  /* 0x00000003ffffb9a7 */ /* 0x0007e20008000009 */
[----:B------:R-:W-:Y:S04]  /*1e10*/  ULOP3.LUT UR8, UR38, 0x2, URZ, 0xfc, !UPT ;  /* 0x0000000226087892 */ /* 0x000fe8000f8efcff */
[----:B------:R-:W-:Y:S09]  /*1e20*/  UISETP.NE.AND UP0, UPT, UR8, 0x2, UPT ;  /* 0x000000020800788c */ /* 0x000ff2000bf05270 */
[----:B------:R-:W-:Y:S05]  /*1e30*/  BRA.U UP0, `(.L_x_26) ;  /* 0x0000000100047547 */ /* 0x000fea000b800000 */
[----:B-1--4-:R-:W-:Y:S05]  /*1e40*/  BPT.TRAP 0x1 ;  /* 0x000000040000795c */ /* 0x012fea0000300000 */
.L_x_26:
[----:B------:R-:W-:Y:S04]  /*1e50*/  BSSY.RECONVERGENT B0, `(.L_x_27) ;  /* 0x0000003000007945 */ /* 0x000fe80003800200 */
[----:B------:R-:W-:Y:S05]  /*1e60*/  @P2 BRA `(.L_x_28) ;  /* 0x0000000000042947 */ /* 0x000fea0003800000 */
[----:B-1--4-:R-:W-:Y:S05]  /*1e70*/  BPT.TRAP 0x1 ;  /* 0x000000040000795c */ /* 0x012fea0000300000 */
.L_x_28:
[----:B-1--4-:R-:W-:Y:S05]  /*1e80*/  BSYNC.RECONVERGENT B0 ;  /* 0x0000000000007941 */ /* 0x012fea0003800200 */
.L_x_27:
[----:B------:R-:W-:Y:S02]  /*1e90*/  UIADD3 UR8, UPT, UPT, UR7, 0x1, URZ ;  /* 0x0000000107087890 */ /* 0x000fe4000fffe0ff */
[----:B------:R-:W-:Y:S02]  /*1ea0*/  UIMAD UR15, UR20, UR23, UR4 ;  /* 0x00000017140f72a4 */ /* 0x000fe4000f8e0204 */
[----:B------:R-:W-:Y:S02]  /*1eb0*/  UISETP.NE.AND UP0, UPT, UR8, 0x14, UPT ;  /* 0x000000140800788c */ /* 0x000fe4000bf05270 */
[----:B------:R-:W-:Y:S02]  /*1ec0*/  ULEA UR17, UR7, UR30, 0xd ;  /* 0x0000001e07117291 */ /* 0x000fe4000f8e68ff */
[----:B------:R-:W-:Y:S02]  /*1ed0*/  USEL UR10, URZ, 0x1, UP0 ;  /* 0x00000001ff0a7887 */ /* 0x000fe40008000000 */
[----:B------:R-:W-:Y:S02]  /*1ee0*/  USEL UR31, UR8, URZ, UP0 ;  /* 0x000000ff081f7287 */ /* 0x000fe40008000000 */
[----:B------:R-:W-:Y:S02]  /*1ef0*/  ULOP3.LUT UR27, UR27, UR10, URZ, 0x3c, !UPT ;  /* 0x0000000a1b1b7292 */ /* 0x000fe4000f8e3cff */
[----:B------:R-:W-:Y:S02]  /*1f00*/  ULEA UR8, UR31, UR30, 0x3 ;  /* 0x0000001e1f087291 */ /* 0x000fe4000f8e18ff */
[----:B------:R-:W-:Y:S02]  /*1f10*/  ULEA UR16, UR7, UR30, 0xb ;  /* 0x0000001e07107291 */ /* 0x000fe4000f8e58ff */
[----:B------:R-:W-:Y:S01]  /*1f20*/  UIADD3 UR34, UP0, UPT, UR46, 0x80, URZ ;  /* 0x000000802e227890 */ /* 0x000fe2000ff1e0ff */
[----:B--2---:R-:W-:Y:S01]  /*1f30*/  MOV R0, UR27 ;  /* 0x0000001b00007c02 */ /* 0x004fe20008000f00 */
[----:B------:R-:W-:Y:S02]  /*1f40*/  ULOP3.LUT UR9, UR9, 0xfefffff8, URZ, 0xc0, !UPT ;  /* 0xfefffff809097892 */ /* 0x000fe4000f8ec0ff */
[----:B------:R-:W-:Y:S01]  /*1f50*/  USHF.L.U32 UR10, UR28, 0x5, URZ ;  /* 0x000000051c0a7899 */ /* 0x000fe200080006ff */
[----:B---3--:R-:W-:Y:S01]  /*1f60*/  SHF.L.U32 R3, R0, 0x1f, RZ ;  /* 0x0000001f00037819 */ /* 0x008fe200000006ff */
[----:B------:R-:W-:Y:S02]  /*1f70*/  UIADD3.X UR35, UPT, UPT, URZ, UR47, URZ, UP0, !UPT ;  /* 0x0000002fff237290 */ /* 0x000fe400087fe4ff */
[----:B------:R-:W-:Y:S01]  /*1f80*/  UIADD3 UR32, UP3, UPT, UR46, 0x200, URZ ;  /* 0x000002002e207890 */ /* 0x000fe2000ff7e0ff */
[----:B------:R3:W1:Y:S01]  /*1f90*/  SYNCS.PHASECHK.TRANS64.TRYWAIT P0, [UR8+0xa0], R3 ;  /* 0x0000a003ff0075a7 */ /* 0x0006620008001108 */
[----:B------:R-:W-:Y:S02]  /*1fa0*/  UIMAD UR8, UR21, UR24, UR5 ;  /* 0x00000018150872a4 */ /* 0x000fe4000f8e0205 */
[----:B------:R-:W-:Y:S02]  /*1fb0*/  UIMAD UR7, UR22, UR25, UR6 ;  /* 0x00000019160772a4 */ /* 0x000fe4000f8e0206 */
[----:B------:R-:W-:Y:S02]  /*1fc0*/  ULEA UR15, UR8, UR15, 0x5 ;  /* 0x0000000f080f7291 */ /* 0x000fe4000f8e28ff */
[----:B------:R-:W-:Y:S02]  /*1fd0*/  UIADD3 UR8, UPT, UPT, UR17, 0x6400, URZ ;  /* 0x0000640011087890 */ /* 0x000fe4000fffe0ff */
[----:B------:R-:W-:Y:S02]  /*1fe0*/  ULEA UR7, UR7, UR15, 0xa ;  /* 0x0000000f07077291 */ /* 0x000fe4000f8e50ff */
[----:B------:R-:W-:Y:S02]  /*1ff0*/  UIADD3.X UR33, UPT, UPT, URZ, UR47, URZ, UP3, !UPT ;  /* 0x0000002fff217290 */ /* 0x000fe40009ffe4ff */
[----:B------:R-:W-:Y:S02]  /*2000*/  UPRMT UR7, UR7, 0x5410, URZ ;  /* 0x0000541007077896 */ /* 0x000fe400080000ff */
[----:B------:R-:W-:Y:S02]  /*2010*/  UIADD3 UR16, UPT, UPT, UR16, 0x2e400, URZ ;  /* 0x0002e40010107890 */ /* 0x000fe4000fffe0ff */
[----:B------:R-:W-:Y:S02]  /*2020*/  UIADD3 UR37, UPT, UPT, UR20, 0x1, URZ ;  /* 0x0000000114257890 */ /* 0x000fe4000fffe0ff */
[----:B------:R-:W-:Y:S02]  /*2030*/  UIADD3 UR29, UPT, UPT, UR21, 0x1, URZ ;  /* 0x00000001151d7890 */ /* 0x000fe4000fffe0ff */
[----:B------:R-:W-:Y:S02]  /*2040*/  UISETP.NE.AND UP2, UPT, UR37, UR49, UPT ;  /* 0x000000312500728c */ /* 0x000fe4000bf45270 */
[----:B------:R-:W-:Y:S02]  /*2050*/  UIADD3 UR26, UPT, UPT, UR22, 0x1, URZ ;  /* 0x00000001161a7890 */ /* 0x000fe4000fffe0ff */
[----:B------:R-:W-:Y:S01]  /*2060*/  UIADD3 UR36, UPT, UPT, UR36, 0x1, URZ ;  /* 0x0000000124247890 */ /* 0x000fe2000fffe0ff */
[----:B------:R-:W-:Y:S01]  /*2070*/  UMOV UR44, 0x0 ;  /* 0x00000000002c7882 */ /* 0x000fe20000000000 */
[----:B------:R-:W-:Y:S01]  /*2080*/  UMOV UR45, 0x10000000 ;  /* 0x10000000002d7882 */ /* 0x000fe20000000000 */
[----:B------:R-:W-:Y:S01]  /*2090*/  UMOV UR17, UR9 ;  /* 0x0000000900117c82 */ /* 0x000fe20008000000 */
[----:B------:R2:W-:Y:S01]  /*20a0*/  UTMALDG.5D.IM2COL.2CTA [UR8], [UR34], UR7, desc[UR44] ;  /* 0x00002c08220073b4 */ /* 0x0005e20008261007 */
[----:B------:R-:W-:Y:S02]  /*20b0*/  UMOV UR19, UR10 ;  /* 0x0000000a00137c82 */ /* 0x000fe40008000000 */
[----:B------:R-:W-:Y:S04]  /*20c0*/  @UP2 UIADD3 UR29, UPT, UPT, UR21, URZ, URZ ;  /* 0x000000ff151d2290 */ /* 0x000fe8000fffe0ff */
[----:B------:R-:W-:Y:S01]  /*20d0*/  UISETP.NE.AND UP1, UPT, UR29, UR40, UPT ;  /* 0x000000281d00728c */ /* 0x000fe2000bf25270 */
[----:B------:R4:W-:Y:S10]  /*20e0*/  UTMALDG.5D.2CTA [UR16], [UR32], desc[UR44] ;  /* 0x00002c10200075b4 */ /* 0x0009f40008221000 */
[----:B------:R-:W-:Y:S04]  /*20f0*/  @UP1 UIADD3 UR26, UPT, UPT, UR22, URZ, URZ ;  /* 0x000000ff161a1290 */ /* 0x000fe8000fffe0ff */
[----:B------:R-:W-:Y:S02]  /*2100*/  UISETP.NE.AND UP0, UPT, UR26, UR41, UPT ;  /* 0x000000291a00728c */ /* 0x000fe4000bf05270 */
[----:B--2---:R-:W-:Y:S09]  /*2110*/  UIADD3 UR8, UPT, UPT, UR28, 0x1, URZ ;  /* 0x000000011c087890 */ /* 0x004ff2000fffe0ff */
[----:B------:R-:W-:Y:S01]  /*2120*/  @UP0 UIADD3 UR8, UPT, UPT, UR28, URZ, URZ ;  /* 0x000000ff1c080290 */ /* 0x000fe2000fffe0ff */
[----:B------:R-:W-:Y:S01]  /*2130*/  UMOV UR7, UR31 ;  /* 0x0000001f00077c82 */ /* 0x000fe20008000000 */
[----:B----4-:R-:W-:Y:S02]  /*2140*/  USEL UR22, UR26, URZ, UP0 ;  /* 0x000000ff1a167287 */ /* 0x010fe40008000000 */
[----:B------:R-:W-:Y:S02]  /*2150*/  UISETP.NE.AND UP0, UPT, UR36, UR42, UPT ;  /* 0x0000002a2400728c */ /* 0x000fe4000bf05270 */
[----:B------:R-:W-:Y:S02]  /*2160*/  USEL UR20, UR37, URZ, UP2 ;  /* 0x000000ff25147287 */ /* 0x000fe40009000000 */
[----:B------:R-:W-:Y:S01]  /*2170*/  USEL UR21, UR29, URZ, UP1 ;  /* 0x000000ff1d157287 */ /* 0x000fe20008800000 */
[----:B------:R-:W-:Y:S04]  /*2180*/  UMOV UR28, UR8 ;  /* 0x00000008001c7c82 */ /* 0x000fe80008000000 */
[----:B---3--:R-:W-:Y:S07]  /*2190*/  BRA.U UP0, `(.L_x_29) ;  /* 0xfffffff900fc7547 */ /* 0x008fee000b83ffff */
.L_x_23:
[----:B------:R-:W-:Y:S01]  /*21a0*/  ULEA UR4, UR31, UR30, 0x3 ;  /* 0x0000001e1f047291 */ /* 0x000fe2000f8e18ff */
[----:B-1----:R-:W-:Y:S01]  /*21b0*/  MOV R0, UR27 ;  /* 0x0000001b00007c02 */ /* 0x002fe20008000f00 */
[----:B------:R-:W-:Y:S01]  /*21c0*/  @!P1 SYNCS.ARRIVE.TRANS64.A1T0 RZ, [UR30+0x178], RZ ;  /* 0x000178ffffff99a7 */ /* 0x000fe2000810001e */
[----:B------:R-:W-:Y:S02]  /*21d0*/  UISETP.GE.AND UP0, UPT, UR51, 0x1, UPT ;  /* 0x000000013300788c */ /* 0x000fe4000bf06270 */
[----:B------:R-:W-:-:S04]  /*21e0*/  SHF.L.U32 R0, R0, 0x1f, RZ ;  /* 0x0000001f00007819 */ /* 0x000fc800000006ff */
[----:B--2---:R1:W2:Y:S03]  /*21f0*/  SYNCS.PHASECHK.TRANS64.TRYWAIT P0, [UR4+0xa0], R0 ;  /* 0x0000a000ff0075a7 */ /* 0x0042a60008001104 */
[----:B------:R-:W-:Y:S05]  /*2200*/  BRA.U !UP0, `(.L_x_30) ;  /* 0x0000000508a47547 */ /* 0x000fea000b800000 */
[----:B------:R-:W3:Y:S01]  /*2210*/  LDCU.128 UR8, c[0x0][0x480] ;  /* 0x00009000ff0877ac */ /* 0x000ee20008000c00 */
[----:B------:R-:W4:Y:S01]  /*2220*/  LDCU.128 UR32, c[0x0][0x490] ;  /* 0x00009200ff2077ac */ /* 0x000f220008000c00 */
[----:B------:R-:W1:Y:S01]  /*2230*/  LDCU UR13, c[0x0][0x4c8] ;  /* 0x00009900ff0d77ac */ /* 0x000e620008000800 */
        /* <DEDUP_REMOVED lines=10> */
[----:B------:R-:W1:Y:S05]  /*22e0*/  LDCU.64 UR40, c[0x0][0x390] ;  /* 0x00007200ff2877ac */ /* 0x000e6a0008000a00 */
[----:B------:R-:W-:Y:S01]  /*22f0*/  UMOV UR4, UR7 ;  /* 0x0000000700047c82 */ /* 0x000fe20008000000 */
[----:B------:R-:W1:Y:S01]  /*2300*/  LDCU.64 UR24, c[0x0][0x4d0] ;  /* 0x00009a00ff1877ac */ /* 0x000e620008000a00 */
[----:B------:R-:W-:Y:S01]  /*2310*/  USHF.R.U32.HI UR4, URZ, UR33, UR4 ;  /* 0x00000021ff047299 */ /* 0x000fe20008011604 */
[----:B------:R-:W4:Y:S03]  /*2320*/  LDCU.64 UR32, c[0x0][0x4c0] ;  /* 0x00009800ff2077ac */ /* 0x000f260008000a00 */
[----:B------:R-:W-:-:S02]  /*2330*/  USEL UR4, UR5, UR4, !UP0 ;  /* 0x0000000405047287 */ /* 0x000fc4000c000000 */
[----:B------:R-:W-:Y:S02]  /*2340*/  UISETP.NE.AND UP0, UPT, UR34, 0x1, UPT ;  /* 0x000000012200788c */ /* 0x000fe4000bf05270 */
[----:B------:R-:W-:Y:S02]  /*2350*/  UIMAD.WIDE.U32 UR6, UR4, UR35, URZ ;  /* 0x00000023040672a5 */ /* 0x000fe4000f8e00ff */
[----:B------:R-:W-:Y:S01]  /*2360*/  UIADD3 UR42, UPT, UPT, UR51, UR42, URZ ;  /* 0x0000002a332a7290 */ /* 0x000fe2000fffe0ff */
[----:B------:R-:W-:-:S04]  /*2370*/  UMOV UR37, UR51 ;  /* 0x0000003300257c82 */ /* 0x000fc80008000000 */
[----:B------:R-:W-:Y:S01]  /*2380*/  UMOV UR6, UR7 ;  /* 0x0000000700067c82 */ /* 0x000fe20008000000 */
[----:B------:R-:W-:Y:S02]  /*2390*/  UIADD3 UR7, UPT, UPT, -UR5, URZ, URZ ;  /* 0x000000ff05077290 */ /* 0x000fe4000fffe1ff */
[----:B---3--:R-:W-:Y:S02]  /*23a0*/  USHF.R.U32.HI UR6, URZ, UR9, UR6 ;  /* 0x00000009ff067299 */ /* 0x008fe40008011606 */
[----:B------:R-:W-:Y:S02]  /*23b0*/  UIMAD UR7, UR8, UR7, UR43 ;  /* 0x00000007080772a4 */ /* 0x000fe4000f8e022b */
[----:B------:R-:W-:Y:S02]  /*23c0*/  USEL UR14, UR4, UR6, !UP0 ;  /* 0x00000006040e7287 */ /* 0x000fe4000c000000 */
[----:B------:R-:W-:Y:S02]  /*23d0*/  UIADD3 UR6, UPT, UPT, -UR4, URZ, URZ ;  /* 0x000000ff04067290 */ /* 0x000fe4000fffe1ff */
[----:B------:R-:W-:-:S02]  /*23e0*/  UIADD3 UR9, UPT, UPT, -UR14, URZ, URZ ;  /* 0x000000ff0e097290 */ /* 0x000fc4000fffe1ff */
[----:B------:R-:W-:Y:S02]  /*23f0*/  UIMAD UR12, UR11, UR6, UR5 ;  /* 0x000000060b0c72a4 */ /* 0x000fe4000f8e0205 */
[----:B------:R-:W-:Y:S02]  /*2400*/  UIMAD UR9, UR34, UR9, UR4 ;  /* 0x00000009220972a4 */ /* 0x000fe4000f8e0204 */
[----:B----4-:R-:W-:Y:S01]  /*2410*/  UIMAD UR11, UR7, UR32, UR10 ;  /* 0x00000020070b72a4 */ /* 0x010fe2000f8e020a */
[----:B------:R-:W3:Y:S02]  /*2420*/  LDCU UR43, c[0x0][0x38c] ;  /* 0x00007180ff2b77ac */ /* 0x000ee40008000800 */
[----:B------:R-:W4:Y:S01]  /*2430*/  LDCU UR6, c[0x0][0x500] ;  /* 0x0000a000ff0677ac */ /* 0x000f220008000800 */
[----:B------:R-:W2:Y:S01]  /*2440*/  LDCU.64 UR4, c[0x0][0x4f8] ;  /* 0x00009f00ff0477ac */ /* 0x000ea20008000a00 */
[----:B-1----:R-:W-:Y:S02]  /*2450*/  UIMAD UR12, UR12, UR33, UR16 ;  /* 0x000000210c0c72a4 */ /* 0x002fe4000f8e0210 */
[----:B------:R-:W-:Y:S01]  /*2460*/  UIMAD UR13, UR9, UR13, UR17 ;  /* 0x0000000d090d72a4 */ /* 0x000fe2000f8e0211 */
[----:B------:R-:W-:-:S11]  /*2470*/  UMOV UR7, UR31 ;  /* 0x0000001f00077c82 */ /* 0x000fd60008000000 */
.L_x_36:
[----:B------:R-:W-:Y:S01]  /*2480*/  @!P3 MOV R3, 0x5000 ;  /* 0x000050000003b802 */ /* 0x000fe20000000f00 */
[----:B------:R-:W-:Y:S01]  /*2490*/  ULEA UR9, UR7, UR30, 0x3 ;  /* 0x0000001e07097291 */ /* 0x000fe2000f8e18ff */
[----:B--2---:R-:W-:Y:S11]  /*24a0*/  @P0 BRA `(.L_x_31) ;  /* 0x0000000000100947 */ /* 0x004ff60003800000 */
[----:B------:R-:W-:Y:S04]  /*24b0*/  MOV R0, UR27 ;  /* 0x0000001b00007c02 */ /* 0x000fe80008000f00 */
[----:B------:R-:W-:Y:S04]  /*24c0*/  SHF.L.U32 R5, R0, 0x1f, RZ ;  /* 0x0000001f00057819 */ /* 0x000fe800000006ff */
[----:B------:R-:W1:Y:S02]  /*24d0*/  SYNCS.PHASECHK.TRANS64.TRYWAIT P0, [UR9+0xa0], R5 ;  /* 0x0000a005ff0075a7 */ /* 0x000e640008001109 */
[----:B-1----:R-:W-:Y:S05]  /*24e0*/  @!P0 BRA `(.L_x_32) ;  /* 0x0000006c00a08947 */ /* 0x002fea0003800000 */
.L_x_31:
[----:B------:R2:W-:Y:S01]  /*24f0*/  @!P3 SYNCS.ARRIVE.TRANS64 RZ, [UR9], R3 ;  /* 0x00000003ffffb9a7 */ /* 0x0005e20008000009 */
[----:B------:R-:W-:Y:S04]  /*2500*/  ULOP3.LUT UR8, UR38, 0x2, URZ, 0xfc, !UPT ;  /* 0x0000000226087892 */ /* 0x000fe8000f8efcff */
[----:B------:R-:W-:Y:S09]  /*2510*/  UISETP.NE.AND UP0, UPT, UR8, 0x2, UPT ;  /* 0x000000020800788c */ /* 0x000ff2000bf05270 */
[----:B------:R-:W-:Y:S05]  /*2520*/  BRA.U UP0, `(.L_x_33) ;  /* 0x0000000100047547 */ /* 0x000fea000b800000 */
[----:B---34-:R-:W-:Y:S05]  /*2530*/  BPT.TRAP 0x1 ;  /* 0x000000040000795c */ /* 0x018fea0000300000 */
.L_x_33:
[----:B------:R-:W-:Y:S04]  /*2540*/  BSSY.RECONVERGENT B0, `(.L_x_34) ;  /* 0x0000003000007945 */ /* 0x000fe80003800200 */
[----:B------:R-:W-:Y:S05]  /*2550*/  @P2 BRA `(.L_x_35) ;  /* 0x0000000000042947 */ /* 0x000fea0003800000 */
[----:B---34-:R-:W-:Y:S05]  /*2560*/  BPT.TRAP 0x1 ;  /* 0x000000040000795c */ /* 0x018fea0000300000 */
.L_x_35:
[----:B---34-:R-:W-:Y:S05]  /*2570*/  BSYNC.RECONVERGENT B0 ;  /* 0x0000000000007941 */ /* 0x018fea0003800200 */
.L_x_34:
        /* <DEDUP_REMOVED lines=8> */
[----:B------:R-:W-:Y:S02]  /*2600*/  UIMAD UR10, UR21, UR24, UR5 ;  /* 0x00000018150a72a4 */ /* 0x000fe4000f8e0205 */
[----:B------:R-:W-:Y:S01]  /*2610*/  UIADD3 UR34, UP0, UPT, UR46, 0x80, URZ ;  /* 0x000000802e227890 */ /* 0x000fe2000ff1e0ff */
[----:B-1----:R-:W-:Y:S01]  /*2620*/  MOV R0, UR27 ;  /* 0x0000001b00007c02 */ /* 0x002fe20008000f00 */
[----:B------:R-:W-:Y:S02]  /*2630*/  ULEA UR15, UR10, UR15, 0x5 ;  /* 0x0000000f0a0f7291 */ /* 0x000fe4000f8e28ff */
[----:B------:R-:W-:Y:S01]  /*2640*/  USHF.L.U32 UR19, UR28, 0x5, URZ ;  /* 0x000000051c137899 */ /* 0x000fe200080006ff */
[----:B--2---:R-:W-:Y:S01]  /*2650*/  SHF.L.U32 R3, R0, 0x1f, RZ ;  /* 0x0000001f00037819 */ /* 0x004fe200000006ff */
[----:B------:R-:W-:Y:S02]  /*2660*/  ULOP3.LUT UR9, UR9, 0xfefffff8, URZ, 0xc0, !UPT ;  /* 0xfefffff809097892 */ /* 0x000fe4000f8ec0ff */
[----:B------:R-:W-:Y:S01]  /*2670*/  UIADD3.X UR35, UPT, UPT, URZ, UR47, URZ, UP0, !UPT ;  /* 0x0000002fff237290 */ /* 0x000fe200087fe4ff */
[----:B------:R1:W2:Y:S01]  /*2680*/  SYNCS.PHASECHK.TRANS64.TRYWAIT P0, [UR8+0xa0], R3 ;  /* 0x0000a003ff0075a7 */ /* 0x0002a20008001108 */
[----:B------:R-:W-:Y:S02]  /*2690*/  ULEA UR8, UR7, UR30, 0xd ;  /* 0x0000001e07087291 */ /* 0x000fe4000f8e68ff */
[----:B------:R-:W-:Y:S02]  /*26a0*/  UIMAD UR7, UR22, UR25, UR6 ;  /* 0x00000019160772a4 */ /* 0x000fe4000f8e0206 */
[----:B------:R-:W-:Y:S02]  /*26b0*/  UIADD3 UR8, UPT, UPT, UR8, 0x6400, URZ ;  /* 0x0000640008087890 */ /* 0x000fe4000fffe0ff */
[----:B------:R-:W-:Y:S02]  /*26c0*/  ULEA UR7, UR7, UR15, 0xa ;  /* 0x0000000f07077291 */ /* 0x000fe4000f8e50ff */
[----:B------:R-:W-:Y:S02]  /*26d0*/  UIADD3 UR32, UP3, UPT, UR46, 0x200, URZ ;  /* 0x000002002e207890 */ /* 0x000fe4000ff7e0ff */
[----:B------:R-:W-:Y:S02]  /*26e0*/  UPRMT UR7, UR7, 0x5410, URZ ;  /* 0x0000541007077896 */ /* 0x000fe400080000ff */
[----:B------:R-:W-:Y:S02]  /*26f0*/  UIADD3.X UR33, UPT, UPT, URZ, UR47, URZ, UP3, !UPT ;  /* 0x0000002fff217290 */ /* 0x000fe40009ffe4ff */
[----:B------:R-:W-:Y:S02]  /*2700*/  UIADD3 UR16, UPT, UPT, UR16, 0x2e400, URZ ;  /* 0x0002e40010107890 */ /* 0x000fe4000fffe0ff */
[----:B------:R-:W-:Y:S02]  /*2710*/  UIADD3 UR36, UPT, UPT, UR20, 0x1, URZ ;  /* 0x0000000114247890 */ /* 0x000fe4000fffe0ff */
[----:B------:R-:W-:Y:S02]  /*2720*/  UIADD3 UR29, UPT, UPT, UR21, 0x1, URZ ;  /* 0x00000001151d7890 */ /* 0x000fe4000fffe0ff */
[----:B------:R-:W-:Y:S02]  /*2730*/  UISETP.NE.AND UP2, UPT, UR36, UR43, UPT ;  /* 0x0000002b2400728c */ /* 0x000fe4000bf45270 */
[----:B------:R-:W-:Y:S01]  /*2740*/  UIADD3 UR26, UPT, UPT, UR22, 0x1, URZ ;  /* 0x00000001161a7890 */ /* 0x000fe2000fffe0ff */
[----:B------:R-:W-:Y:S01]  /*2750*/  UMOV UR44, 0x0 ;  /* 0x00000000002c7882 */ /* 0x000fe20000000000 */
[----:B------:R-:W-:Y:S01]  /*2760*/  UMOV UR45, 0x10000000 ;  /* 0x10000000002d7882 */ /* 0x000fe20000000000 */
[----:B------:R-:W-:Y:S01]  /*2770*/  UMOV UR10, UR19 ;  /* 0x00000013000a7c82 */ /* 0x000fe20008000000 */
[----:B------:R-:W-:Y:S01]  /*2780*/  UMOV UR17, UR9 ;  /* 0x0000000900117c82 */ /* 0x000fe20008000000 */
[----:B------:R3:W-:Y:S04]  /*2790*/  UTMALDG.5D.IM2COL.2CTA [UR8], [UR34], UR7, desc[UR44] ;  /* 0x00002c08220073b4 */ /* 0x0007e80008261007 */
[----:B------:R-:W-:Y:S04]  /*27a0*/  @UP2 UIADD3 UR29, UPT, UPT, UR21, URZ, URZ ;  /* 0x000000ff151d2290 */ /* 0x000fe8000fffe0ff */
[----:B------:R-:W-:Y:S01]  /*27b0*/  UISETP.NE.AND UP1, UPT, UR29, UR40, UPT ;  /* 0x000000281d00728c */ /* 0x000fe2000bf25270 */
[----:B------:R4:W-:Y:S10]  /*27c0*/  UTMALDG.5D.2CTA [UR16], [UR32], desc[UR44] ;  /* 0x00002c10200075b4 */ /* 0x0009f40008221000 */
[----:B------:R-:W-:Y:S04]  /*27d0*/  @UP1 UIADD3 UR26, UPT, UPT, UR22, URZ, URZ ;  /* 0x000000ff161a1290 */ /* 0x000fe8000fffe0ff */
[----:B------:R-:W-:Y:S02]  /*27e0*/  UISETP.NE.AND UP0, UPT, UR26, UR41, UPT ;  /* 0x000000291a00728c */ /* 0x000fe4000bf05270 */
[----:B---3--:R-:W-:Y:S09]  /*27f0*/  UIADD3 UR8, UPT, UPT, UR28, 0x1, URZ ;  /* 0x000000011c087890 */ /* 0x008ff2000fffe0ff */
[----:B------:R-:W-:Y:S02]  /*2800*/  @UP0 UIADD3 UR8, UPT, UPT, UR28, URZ, URZ ;  /* 0x000000ff1c080290 */ /* 0x000fe4000fffe0ff */
[----:B------:R-:W-:Y:S02]  /*2810*/  UIADD3 UR7, UPT, UPT, UR37, -0x1, URZ ;  /* 0xffffffff25077890 */ /* 0x000fe4000fffe0ff */
[----:B----4-:R-:W-:Y:S02]  /*2820*/  USEL UR22, UR26, URZ, UP0 ;  /* 0x000000ff1a167287 */ /* 0x010fe40008000000 */
[----:B------:R-:W-:Y:S02]  /*2830*/  UISETP.GT.U32.AND UP0, UPT, UR37, 0x1, UPT ;  /* 0x000000012500788c */ /* 0x000fe4000bf04070 */
[----:B------:R-:W-:Y:S02]  /*2840*/  USEL UR20, UR36, URZ, UP2 ;  /* 0x000000ff24147287 */ /* 0x000fe40009000000 */
[----:B------:R-:W-:Y:S01]  /*2850*/  USEL UR21, UR29, URZ, UP1 ;  /* 0x000000ff1d157287 */ /* 0x000fe20008800000 */
[----:B------:R-:W-:Y:S01]  /*2860*/  UMOV UR37, UR7 ;  /* 0x0000000700257c82 */ /* 0x000fe20008000000 */
[----:B------:R-:W-:Y:S01]  /*2870*/  UMOV UR7, UR31 ;  /* 0x0000001f00077c82 */ /* 0x000fe20008000000 */
[----:B------:R-:W-:Y:S02]  /*2880*/  UMOV UR28, UR8 ;  /* 0x00000008001c7c82 */ /* 0x000fe40008000000 */
[----:B-1----:R-:W-:Y:S07]  /*2890*/  BRA.U UP0, `(.L_x_36) ;  /* 0xfffffff900f87547 */ /* 0x002fee000b83ffff */
.L_x_30:
[----:B------:R-:W-:Y:S01]  /*28a0*/  SHF.L.U32 R3, R2, 0x1f, RZ ;  /* 0x0000001f02037819 */ /* 0x000fe200000006ff */
[----:B------:R-:W-:-:S03]  /*28b0*/  NOP ;  /* 0x0000000000007918 */ /* 0x000fc60000000000 */
[----:B--2---:R-:W2:Y:S02]  /*28c0*/  SYNCS.PHASECHK.TRANS64.TRYWAIT P0, [UR30+0x180], R3 ;  /* 0x00018003ff0075a7 */ /* 0x004ea4000800111e */
[----:B--2---:R-:W-:Y:S05]  /*28d0*/  @!P0 BRA `(.L_x_37) ;  /* 0x0000006800bc8947 */ /* 0x004fea0003800000 */
.L_x_146:
[----:B------:R-:W2:Y:S01]  /*28e0*/  LDS.128 R4, [UR30+0x1c0] ;  /* 0x0001c01eff047984 */ /* 0x000ea20008000c00 */
[----:B------:R-:W-:Y:S02]  /*28f0*/  UIADD3 UR4, UPT, UPT, UR30, 0x188, URZ ;  /* 0x000001881e047890 */ /* 0x000fe4000fffe0ff */
[----:B------:R-:W-:Y:S01]  /*2900*/  UISETP.GE.AND UP0, UPT, UR39, 0x1, UPT ;  /* 0x000000012700788c */ /* 0x000fe2000bf06270 */
[----:B------:R-:W-:Y:S01]  /*2910*/  @!PT LDS RZ, [RZ] ;  /* 0x00000000fffff984 */ /* 0x000fe20000000800 */
[----:B------:R-:W-:Y:S01]  /*2920*/  @!PT LDS RZ, [RZ] ;  /* 0x00000000fffff984 */ /* 0x000fe20000000800 */
[----:B------:R-:W-:Y:S01]  /*2930*/  @!PT LDS RZ, [RZ] ;  /* 0x00000000fffff984 */ /* 0x000fe20000000800 */
[----:B------:R-:W-:Y:S01]  /*2940*/  @!PT LDS RZ, [RZ] ;  /* 0x00000000fffff984 */ /* 0x000fe20000000800 */
[----:B------:R3:W-:Y:S06]  /*2950*/  MEMBAR.ALL.CTA ;  /* 0x0000000000007992 */ /* 0x0007ec0000008000 */
[----:B---3--:R-:W3:Y:S01]  /*2960*/  FENCE.VIEW.ASYNC.S ;  /* 0x00000000000073c6 */ /* 0x008ee20000000000 */
[----:B------:R-:W-:-:S09]  /*2970*/  UPRMT UR4, URZ, 0x654, UR4 ;  /* 0x00000654ff047896 */ /* 0x000fd20008000004 */
[----:B---3--:R-:W-:Y:S01]  /*2980*/  SYNCS.ARRIVE.TRANS64.RED.A1T0 RZ, [UR4], RZ ;  /* 0x000000ffffff79a7 */ /* 0x008fe20008100404 */
[----:B--2---:R-:W-:-:S13]  /*2990*/  LOP3.LUT P0, RZ, R6, 0x1, RZ, 0xc0, !PT ;  /* 0x0000000106ff7812 */ /* 0x004fda000780c0ff */
[----:B------:R-:W-:Y:S01]  /*29a0*/  VOTEU.ANY UP1, P0 ;  /* 0x0000000000ff7886 */ /* 0x000fe20000020100 */
[----:B------:R-:W-:-:S13]  /*29b0*/  PLOP3.LUT P0, PT, PT, PT, UP1, 0x80, 0x8 ;  /* 0x000000000008781c */ /* 0x000fda0003f0f018 */
[----:B-1----:R-:W-:Y:S02]  /*29c0*/  @P0 MOV R0, R4 ;  /* 0x0000000400000202 */ /* 0x002fe40000000f00 */
[----:B------:R-:W-:Y:S02]  /*29d0*/  @P0 LOP3.LUT R4, R5, 0xffff, RZ, 0xc0, !PT ;  /* 0x0000ffff05040812 */ /* 0x000fe400078ec0ff */
[----:B------:R-:W-:Y:S02]  /*29e0*/  @P0 R2UR UR6, R0 ;  /* 0x00000000000602ca */ /* 0x000fe400000e0000 */
[----:B------:R-:W-:-:S11]  /*29f0*/  @P0 R2UR UR5, R4 ;  /* 0x00000000040502ca */ /* 0x000fd600000e0000 */
[----:B------:R-:W-:Y:S02]  /*2a00*/  @UP1 UMOV UR50, UR6 ;  /* 0x0000000600321c82 */ /* 0x000fe40008000000 */
[----:B------:R-:W-:Y:S01]  /*2a10*/  @UP1 UMOV UR48, UR5 ;  /* 0x0000000500301c82 */ /* 0x000fe20008000000 */
[----:B------:R-:W-:Y:S05]  /*2a20*/  BRA.U !UP0, `(.L_x_38) ;  /* 0x0000000108d47547 */ /* 0x000fea000b800000 */
[----:B------:R-:W1:Y:S01]  /*2a30*/  LDCU.128 UR16, c[0x0][0xc10] ;  /* 0x00018200ff1077ac */ /* 0x000e620008000c00 */
[----:B------:R-:W2:Y:S01]  /*2a40*/  LDCU UR20, c[0x0][0xc20] ;  /* 0x00018400ff1477ac */ /* 0x000ea20008000800 */
[----:B------:R-:W3:Y:S01]  /*2a50*/  LDCU UR13, c[0x0][0xc0c] ;  /* 0x00018180ff0d77ac */ /* 0x000ee20008000800 */
[----:B------:R-:W4:Y:S01]  /*2a60*/  LDCU.64 UR14, c[0x0][0xc28] ;  /* 0x00018500ff0e77ac */ /* 0x000f220008000a00 */
[----:B------:R-:W-:Y:S02]  /*2a70*/  UISETP.NE.AND UP3, UPT, UR39, 0x1, UPT ;  /* 0x000000012700788c */ /* 0x000fe4000bf65270 */
[----:B-1----:R-:W-:Y:S02]  /*2a80*/  UIMAD.WIDE.U32 UR4, UR52, UR19, URZ ;  /* 0x00000013340472a5 */ /* 0x002fe4000f8e00ff */
[----:B------:R-:W-:Y:S02]  /*2a90*/  UIMAD.WIDE.U32 UR6, UR54, UR16, URZ ;  /* 0x00000010360672a5 */ /* 0x000fe4000f8e00ff */
[----:B------:R-:W-:-:S02]  /*2aa0*/  UISETP.NE.AND UP0, UPT, UR18, 0x1, UPT ;  /* 0x000000011200788c */ /* 0x000fc4000bf05270 */
[----:B------:R-:W-:Y:S01]  /*2ab0*/  UIMAD.WIDE.U32 UR10, UR48, UR19, URZ ;  /* 0x00000013300a72a5 */ /* 0x000fe2000f8e00ff */
[----:B------:R-:W-:Y:S01]  /*2ac0*/  UMOV UR4, UR5 ;  /* 0x0000000500047c82 */ /* 0x000fe20008000000 */
[----:B---3--:R-:W-:Y:S02]  /*2ad0*/  UISETP.NE.AND UP2, UPT, UR13, 0x1, UPT ;  /* 0x000000010d00788c */ /* 0x008fe4000bf45270 */
[----:B--2---:R-:W-:Y:S02]  /*2ae0*/  USHF.R.U32.HI UR5, URZ, UR20, UR4 ;  /* 0x00000014ff057299 */ /* 0x004fe40008011604 */
[----:B------:R-:W-:Y:S01]  /*2af0*/  UIMAD.WIDE.U32 UR8, UR50, UR16, URZ ;  /* 0x00000010320872a5 */ /* 0x000fe2000f8e00ff */
[----:B------:R-:W-:Y:S01]  /*2b00*/  UMOV UR4, UR7 ;  /* 0x0000000700047c82 */ /* 0x000fe20008000000 */
[----:B------:R-:W-:Y:S02]  /*2b10*/  USEL UR5, UR52, UR5, !UP0 ;  /* 0x0000000534057287 */ /* 0x000fe4000c000000 */
[----:B------:R-:W-:-:S02]  /*2b20*/  USHF.R.U32.HI UR4, URZ, UR17, UR4 ;  /* 0x00000011ff047299 */ /* 0x000fc40008011604 */
[----:B----4-:R-:W-:Y:S02]  /*2b30*/  UIMAD.WIDE.U32 UR6, UR5, UR14, URZ ;  /* 0x0000000e050672a5 */ /* 0x010fe4000f8e00ff */
[----:B------:R-:W-:Y:S01]  /*2b40*/  USEL UR12, UR54, UR4, !UP2 ;  /* 0x00000004360c7287 */ /* 0x000fe2000d000000 */
[----:B------:R-:W-:Y:S02]  /*2b50*/  UMOV UR8, UR9 ;  /* 0x0000000900087c82 */ /* 0x000fe40008000000 */
[----:B------:R-:W-:Y:S01]  /*2b60*/  UMOV UR4, UR11 ;  /* 0x0000000b00047c82 */ /* 0x000fe20008000000 */
[----:B------:R-:W-:Y:S01]  /*2b70*/  UIMAD.WIDE.U32 UR10, UR12, UR14, URZ ;  /* 0x0000000e0c0a72a5 */ /* 0x000fe2000f8e00ff */
[----:B------:R-:W-:Y:S01]  /*2b80*/  UMOV UR6, UR7 ;  /* 0x0000000700067c82 */ /* 0x000fe20008000000 */
[----:B------:R-:W-:Y:S02]  /*2b90*/  USHF.R.U32.HI UR4, URZ, UR20, UR4 ;  /* 0x00000014ff047299 */ /* 0x000fe40008011604 */
[----:B------:R-:W-:-:S02]  /*2ba0*/  @UP3 USHF.R.U32.HI UR5, URZ, UR15, UR6 ;  /* 0x0000000fff053299 */ /* 0x000fc40008011606 */
[----:B------:R-:W-:Y:S01]  /*2bb0*/  USHF.R.U32.HI UR17, URZ, UR17, UR8 ;  /* 0x00000011ff117299 */ /* 0x000fe20008011608 */
[----:B------:R-:W-:Y:S01]  /*2bc0*/  UMOV UR6, UR11 ;  /* 0x0000000b00067c82 */ /* 0x000fe20008000000 */
[----:B------:R-:W-:Y:S02]  /*2bd0*/  USEL UR4, UR48, UR4, !UP0 ;  /* 0x0000000430047287 */ /* 0x000fe4000c000000 */
[----:B------:R-:W-:Y:S02]  /*2be0*/  @UP3 USHF.R.U32.HI UR12, URZ, UR15, UR6 ;  /* 0x0000000fff0c3299 */ /* 0x000fe40008011606 */
[----:B------:R-:W-:Y:S02]  /*2bf0*/  UIMAD UR6, UR39, UR5, URZ ;  /* 0x00000005270672a4 */ /* 0x000fe4000f8e02ff */
[----:B------:R-:W-:Y:S02]  /*2c00*/  USEL UR5, UR50, UR17, !UP2 ;  /* 0x0000001132057287 */ /* 0x000fe4000d000000 */
[----:B------:R-:W-:-:S02]  /*2c10*/  UIMAD UR8, UR39, UR12, URZ ;  /* 0x0000000c270872a4 */ /* 0x000fc4000f8e02ff */
[----:B------:R-:W-:Y:S02]  /*2c20*/  UISETP.GE.AND UP0, UPT, UR4, UR6, UPT ;  /* 0x000000060400728c */ /* 0x000fe4000bf06270 */
[----:B------:R-:W-:Y:S02]  /*2c30*/  UIMAD.WIDE.U32 UR6, UR4, UR14, URZ ;  /* 0x0000000e040672a5 */ /* 0x000fe4000f8e00ff */
[----:B------:R-:W-:Y:S02]  /*2c40*/  UISETP.GE.OR UP0, UPT, UR5, UR8, UP0 ;  /* 0x000000080500728c */ /* 0x000fe40008706670 */
[----:B------:R-:W-:Y:S02]  /*2c50*/  UIMAD.WIDE.U32 UR8, UR5, UR14, URZ ;  /* 0x0000000e050872a5 */ /* 0x000fe4000f8e00ff */
[----:B------:R-:W-:Y:S01]  /*2c60*/  UIADD3 UR10, UPT, UPT, -UR4, URZ, URZ ;  /* 0x000000ff040a7290 */ /* 0x000fe2000fffe1ff */
[----:B------:R-:W-:Y:S02]  /*2c70*/  UMOV UR6, UR7 ;  /* 0x0000000700067c82 */ /* 0x000fe40008000000 */
[----:B------:R-:W-:-:S02]  /*2c80*/  USHF.R.U32.HI UR6, URZ, UR15, UR6 ;  /* 0x0000000fff067299 */ /* 0x000fc40008011606 */
[----:B------:R-:W-:Y:S02]  /*2c90*/  UIMAD UR10, UR18, UR10, UR48 ;  /* 0x0000000a120a72a4 */ /* 0x000fe4000f8e0230 */
[----:B------:R-:W-:Y:S01]  /*2ca0*/  USEL UR6, UR4, UR6, !UP3 ;  /* 0x0000000604067287 */ /* 0x000fe2000d800000 */
[----:B------:R-:W-:Y:S01]  /*2cb0*/  @!UP0 UMOV UR7, UR9 ;  /* 0x0000000900078c82 */ /* 0x000fe20008000000 */
[----:B------:R-:W-:Y:S02]  /*2cc0*/  UIADD3 UR9, UPT, UPT, -UR5, URZ, URZ ;  /* 0x000000ff05097290 */ /* 0x000fe4000fffe1ff */
[----:B------:R-:W-:Y:S02]  /*2cd0*/  @!UP0 USHF.R.U32.HI UR7, URZ, UR15, UR7 ;  /* 0x0000000fff078299 */ /* 0x000fe40008011607 */
[----:B------:R-:W-:Y:S02]  /*2ce0*/  UIADD3 UR8, UPT, UPT, -UR6, URZ, URZ ;  /* 0x000000ff06087290 */ /* 0x000fe4000fffe1ff */
[----:B------:R-:W-:-:S02]  /*2cf0*/  @!UP0 USEL UR7, UR5, UR7, !UP3 ;  /* 0x0000000705078287 */ /* 0x000fc4000d800000 */
[----:B------:R-:W-:Y:S02]  /*2d00*/  UIMAD UR8, UR39, UR8, UR4 ;  /* 0x00000008270872a4 */ /* 0x000fe4000f8e0204 */
[----:B------:R-:W-:Y:S02]  /*2d10*/  @!UP0 UIADD3 UR6, UPT, UPT, UR6, -UR7, URZ ;  /* 0x8000000706068290 */ /* 0x000fe4000fffe0ff */
[----:B------:R-:W-:Y:S02]  /*2d20*/  @!UP0 UIMAD UR7, UR8, UR12, UR7 ;  /* 0x0000000c080782a4 */ /* 0x000fe4000f8e0207 */
[----:B------:R-:W-:Y:S02]  /*2d30*/  @!UP0 UIMAD UR4, UR39, UR6, UR5 ;  /* 0x00000006270482a4 */ /* 0x000fe4000f8e0205 */
[----:B------:R-:W-:Y:S02]  /*2d40*/  UIMAD UR6, UR13, UR9, UR50 ;  /* 0x000000090d0672a4 */ /* 0x000fe4000f8e0232 */
[----:B------:R-:W-:Y:S01]  /*2d50*/  UIMAD UR48, UR4, UR18, UR10 ;  /* 0x00000012043072a4 */ /* 0x000fe2000f8e020a */
[----:B------:R-:W-:-:S02]  /*2d60*/  @!UP0 UMOV UR5, UR7 ;  /* 0x0000000700058c82 */ /* 0x000fc40008000000 */
[----:B------:R-:W-:-:S12]  /*2d70*/  UIMAD UR50, UR5, UR13, UR6 ;  /* 0x0000000d053272a4 */ /* 0x000fd8000f8e0206 */
.L_x_38:
[----:B------:R-:W1:Y:S02]  /*2d80*/  LDCU UR4, c[0x0][0xc30] ;  /* 0x00018600ff0477ac */ /* 0x000e640008000800 */
[----:B-1----:R-:W-:-:S09]  /*2d90*/  UISETP.NE.AND UP0, UPT, UR4, 0x1, UPT ;  /* 0x000000010400788c */ /* 0x002fd2000bf05270 */
[----:B------:R-:W-:Y:S05]  /*2da0*/  BRA.U UP0, `(.L_x_39) ;  /* 0x0000000100447547 */ /* 0x000fea000b800000 */
[----:B------:R-:W1:Y:S01]  /*2db0*/  LDCU.128 UR8, c[0x0][0xc10] ;  /* 0x00018200ff0877ac */ /* 0x000e620008000c00 */
[----:B------:R-:W2:Y:S01]  /*2dc0*/  LDCU UR12, c[0x0][0xc0c] ;  /* 0x00018180ff0c77ac */ /* 0x000ea20008000800 */
[----:B------:R-:W3:Y:S01]  /*2dd0*/  LDCU UR13, c[0x0][0xc20] ;  /* 0x00018400ff0d77ac */ /* 0x000ee20008000800 */
[----:B-1----:R-:W-:Y:S02]  /*2de0*/  UIMAD.WIDE.U32 UR6, UR50, UR8, URZ ;  /* 0x00000008320672a5 */ /* 0x002fe4000f8e00ff */
[----:B------:R-:W-:Y:S02]  /*2df0*/  UIMAD.WIDE.U32 UR4, UR48, UR11, URZ ;  /* 0x0000000b300472a5 */ /* 0x000fe4000f8e00ff */
[----:B--2---:R-:W-:Y:S02]  /*2e00*/  UISETP.NE.AND UP2, UPT, UR12, 0x1, UPT ;  /* 0x000000010c00788c */ /* 0x004fe4000bf45270 */
[----:B------:R-:W-:Y:S01]  /*2e10*/  UISETP.NE.AND UP0, UPT, UR10, 0x1, UPT ;  /* 0x000000010a00788c */ /* 0x000fe2000bf05270 */
[----:B------:R-:W-:-:S02]  /*2e20*/  UMOV UR6, UR7 ;  /* 0x0000000700067c82 */ /* 0x000fc40008000000 */
[----:B------:R-:W-:Y:S01]  /*2e30*/  UMOV UR4, UR5 ;  /* 0x0000000500047c82 */ /* 0x000fe20008000000 */
[----:B------:R-:W-:Y:S02]  /*2e40*/  USHF.R.U32.HI UR6, URZ, UR9, UR6 ;  /* 0x00000009ff067299 */ /* 0x000fe40008011606 */
[----:B---3--:R-:W-:Y:S02]  /*2e50*/  USHF.R.U32.HI UR4, URZ, UR13, UR4 ;  /* 0x0000000dff047299 */ /* 0x008fe40008011604 */
[----:B------:R-:W-:Y:S02]  /*2e60*/  USEL UR5, UR50, UR6, !UP2 ;  /* 0x0000000632057287 */ /* 0x000fe4000d000000 */
[----:B------:R-:W-:-:S04]  /*2e70*/  USEL UR4, UR48, UR4, !UP0 ;  /* 0x0000000430047287 */ /* 0x000fc8000c000000 */
[----:B------:R-:W-:Y:S02]  /*2e80*/  UIADD3 UR6, UPT, UPT, UR5, -UR4, URZ ;  /* 0x8000000405067290 */ /* 0x000fe4000fffe0ff */
[----:B------:R-:W-:Y:S02]  /*2e90*/  UIADD3 UR4, UPT, UPT, -UR5, UR4, URZ ;  /* 0x0000000405047290 */ /* 0x000fe4000fffe1ff */
[----:B------:R-:W-:Y:S02]  /*2ea0*/  UIMAD UR48, UR6, UR10, UR48 ;  /* 0x0000000a063072a4 */ /* 0x000fe4000f8e0230 */
[----:B------:R-:W-:-:S12]  /*2eb0*/  UIMAD UR50, UR4, UR12, UR50 ;  /* 0x0000000c043272a4 */ /* 0x000fd8000f8e0232 */
.L_x_39:
[----:B------:R-:W-:Y:S01]  /*2ec0*/  R2UR UR5, R93 ;  /* 0x000000005d0572ca */ /* 0x000fe200000e0000 */
[----:B------:R-:W-:Y:S01]  /*2ed0*/  UMOV UR36, UR42 ;  /* 0x0000002a00247c82 */ /* 0x000fe20008000000 */
[----:B------:R-:W-:Y:S02]  /*2ee0*/  R2UR UR4, R92 ;  /* 0x000000005c0472ca */ /* 0x000fe400000e0000 */
[----:B------:R-:W-:Y:S02]  /*2ef0*/  PLOP3.LUT P1, PT, PT, PT, PT, 0x80, 0x8 ;  /* 0x000000000008781c */ /* 0x000fe40003f2f070 */
[----:B------:R-:W-:-:S07]  /*2f00*/  LOP3.LUT R2, R2, 0x1, RZ, 0x3c, !PT ;  /* 0x0000000102027812 */ /* 0x000fce00078e3cff */
[----:B------:R-:W-:Y:S02]  /*2f10*/  UIADD3 UR53, UPT, UPT, UR50, UR5, URZ ;  /* 0x0000000532357290 */ /* 0x000fe4000fffe0ff */
[----:B------:R-:W-:Y:S01]  /*2f20*/  UIADD3 UR23, UPT, UPT, UR48, UR4, URZ ;  /* 0x0000000430177290 */ /* 0x000fe2000fffe0ff */
[----:B------:R-:W-:Y:S11]  /*2f30*/  BRA.U UP1, `(.L_x_40) ;  /* 0xffffffe901a47547 */ /* 0x000ff6000b83ffff */
[----:B------:R-:W-:Y:S01]  /*2f40*/  UIADD3 UR30, UPT, UPT, UR30, 0xa0, URZ ;  /* 0x000000a01e1e7890 */ /* 0x000fe2000fffe0ff */
[----:B------:R-:W-:-:S03]  /*2f50*/  MOV R3, UR27 ;  /* 0x0000001b00037c02 */ /* 0x000fc60008000f00 */
[----:B------:R-:W-:Y:S01]  /*2f60*/  ULEA UR4, UR31, UR30, 0x3 ;  /* 0x0000001e1f047291 */ /* 0x000fe2000f8e18ff */
[----:B------:R-:W-:-:S08]  /*2f70*/  SHF.L.U32 R3, R3, 0x1f, RZ ;  /* 0x0000001f03037819 */ /* 0x000fd000000006ff */
[----:B------:R-:W1:Y:S02]  /*2f80*/  SYNCS.PHASECHK.TRANS64.TRYWAIT P0, [UR4], R3 ;  /* 0x00000003ff0075a7 */ /* 0x000e640008001104 */
[----:B-1----:R-:W-:Y:S05]  /*2f90*/  @!P0 BRA `(.L_x_41) ;  /* 0x0000006400248947 */ /* 0x002fea0003800000 */
.L_x_148:
[----:B------:R-:W-:-:S04]  /*2fa0*/  UIADD3 UR4, UPT, UPT, UR31, 0x1, URZ ;  /* 0x000000011f047890 */ /* 0x000fc8000fffe0ff */
[----:B------:R-:W-:-:S04]  /*2fb0*/  UISETP.NE.AND UP0, UPT, UR4, 0x14, UPT ;  /* 0x000000140400788c */ /* 0x000fc8000bf05270 */
[----:B------:R-:W-:Y:S02]  /*2fc0*/  USEL UR5, URZ, 0x1, UP0 ;  /* 0x00000001ff057887 */ /* 0x000fe40008000000 */
[----:B------:R-:W-:Y:S02]  /*2fd0*/  USEL UR4, UR4, URZ, UP0 ;  /* 0x000000ff04047287 */ /* 0x000fe40008000000 */
[----:B------:R-:W-:Y:S02]  /*2fe0*/  ULOP3.LUT UR6, UR27, UR5, URZ, 0x3c, !UPT ;  /* 0x000000051b067292 */ /* 0x000fe4000f8e3cff */
[----:B------:R-:W-:-:S04]  /*2ff0*/  ULEA UR5, UR4, UR30, 0x3 ;  /* 0x0000001e04057291 */ /* 0x000fc8000f8e18ff */
[----:B-1----:R-:W-:-:S04]  /*3000*/  MOV R3, UR6 ;  /* 0x0000000600037c02 */ /* 0x002fc80008000f00 */
[----:B------:R-:W-:-:S04]  /*3010*/  SHF.L.U32 R3, R3, 0x1f, RZ ;  /* 0x0000001f03037819 */ /* 0x000fc800000006ff */
[----:B------:R-:W1:Y:S02]  /*3020*/  SYNCS.PHASECHK.TRANS64.TRYWAIT P0, [UR5], R3 ;  /* 0x00000003ff0075a7 */ /* 0x000e640008001105 */
[----:B-1----:R-:W-:Y:S05]  /*3030*/  @!P0 BRA `(.L_x_42) ;  /* 0x0000006400148947 */ /* 0x002fea0003800000 */
.L_x_150:
        /* <DEDUP_REMOVED lines=10> */
.L_x_152:
        /* <DEDUP_REMOVED lines=10> */
.L_x_154:
        /* <DEDUP_REMOVED lines=10> */
.L_x_156:
        /* <DEDUP_REMOVED lines=10> */
.L_x_158:
        /* <DEDUP_REMOVED lines=10> */
.L_x_160:
        /* <DEDUP_REMOVED lines=10> */
.L_x_162:
        /* <DEDUP_REMOVED lines=10> */
.L_x_164:
        /* <DEDUP_REMOVED lines=10> */
.L_x_166:
        /* <DEDUP_REMOVED lines=10> */
.L_x_168:
        /* <DEDUP_REMOVED lines=10> */
.L_x_170:
        /* <DEDUP_REMOVED lines=10> */
.L_x_172:
        /* <DEDUP_REMOVED lines=10> */
.L_x_174:
        /* <DEDUP_REMOVED lines=10> */
.L_x_176:
        /* <DEDUP_REMOVED lines=10> */
.L_x_178:
        /* <DEDUP_REMOVED lines=10> */
.L_x_180:
        /* <DEDUP_REMOVED lines=10> */
.L_x_182:
        /* <DEDUP_REMOVED lines=10> */
.L_x_184:
[----:B------:R-:W-:-:S04]  /*3ae0*/  UIADD3 UR4, UPT, UPT, UR4, 0x1, URZ ;  /* 0x0000000104047890 */ /* 0x000fc8000fffe0ff */
[----:B------:R-:W-:-:S04]  /*3af0*/  UISETP.NE.AND UP0, UPT, UR4, 0x14, UPT ;  /* 0x000000140400788c */ /* 0x000fc8000bf05270 */
[----:B------:R-:W-:Y:S02]  /*3b00*/  USEL UR5, URZ, 0x1, UP0 ;  /* 0x00000001ff057887 */ /* 0x000fe40008000000 */
[----:B------:R-:W-:Y:S02]  /*3b10*/  USEL UR4, UR4, URZ, UP0 ;  /* 0x000000ff04047287 */ /* 0x000fe40008000000 */
[----:B------:R-:W-:Y:S02]  /*3b20*/  ULOP3.LUT UR5, UR6, UR5, URZ, 0x3c, !UPT ;  /* 0x0000000506057292 */ /* 0x000fe4000f8e3cff */
[----:B------:R-:W-:-:S04]  /*3b30*/  ULEA UR4, UR4, UR30, 0x3 ;  /* 0x0000001e04047291 */ /* 0x000fc8000f8e18ff */
[----:B------:R-:W-:Y:S02]  /*3b40*/  IMAD.U32 R2, RZ, RZ, UR5 ;  /* 0x00000005ff027e24 */ /* 0x000fe4000f8e00ff */
[----:B-1----:R-:W-:-:S03]  /*3b50*/  MOV R0, UR4 ;  /* 0x0000000400007c02 */ /* 0x002fc60008000f00 */
[----:B------:R-:W-:-:S07]  /*3b60*/  SHF.L.U32 R3, R2, 0x1f, RZ ;  /* 0x0000001f02037819 */ /* 0x000fce00000006ff */
.L_x_60:
[----:B-1----:R1:W2:Y:S02]  /*3b70*/  SYNCS.PHASECHK.TRANS64.TRYWAIT P0, [R0+URZ], R3 ;  /* 0x00000003000075a7 */ /* 0x0022a400080011ff */
[----:B--2---:R-:W-:Y:S05]  /*3b80*/  @!P0 NANOSLEEP.SYNCS 0x989680 ;  /* 0x009896800000895d */ /* 0x004fea0003900000 */
[----:B------:R-:W2:Y:S02]  /*3b90*/  @!P0 SYNCS.PHASECHK.TRANS64 P0, [R0+URZ], R3 ;  /* 0x00000003000085a7 */ /* 0x000ea400080010ff */
[----:B--2---:R-:W-:Y:S05]  /*3ba0*/  @P0 EXIT ;  /* 0x000000000000094d */ /* 0x004fea0003800000 */
[----:B------:R-:W-:Y:S05]  /*3bb0*/  BRA `(.L_x_60) ;  /* 0xfffffffc00ec7947 */ /* 0x000fea000383ffff */
.L_x_22:
[----:B------:R-:W2:Y:S02]  /*3bc0*/  S2UR UR4, SR_CgaCtaId ;  /* 0x00000000000479c3 */ /* 0x000ea40000008800 */
[----:B--2---:R-:W-:-:S04]  /*3bd0*/  UISETP.NE.AND UP0, UPT, UR4, URZ, UPT ;  /* 0x000000ff0400728c */ /* 0x004fc8000bf05270 */
[----:B------:R-:W-:-:S09]  /*3be0*/  UISETP.NE.OR UP0, UPT, UR18, 0x1, UP0 ;  /* 0x000000011200788c */ /* 0x000fd20008705670 */
[----:B------:R-:W-:Y:S05]  /*3bf0*/  BRA.U UP0, `(.L_x_61) ;  /* 0x0000000100b47547 */ /* 0x000fea000b800000 */
[----:B------:R-:W2:Y:S01]  /*3c00*/  S2UR UR5, SR_CgaCtaId ;  /* 0x00000000000579c3 */ /* 0x000ea20000008800 */
[----:B------:R-:W-:Y:S01]  /*3c10*/  UMOV UR4, 0x400 ;  /* 0x0000040000047882 */ /* 0x000fe20000000000 */
[----:B------:R-:W-:Y:S01]  /*3c20*/  HFMA2 R2, -RZ, RZ, 0, 5.9604644775390625e-08 ;  /* 0x00000001ff027431 */ /* 0x000fe200000001ff */
[----:B------:R-:W-:Y:S01]  /*3c30*/  ISETP.GE.U32.AND P0, PT, R3, 0x2, PT ;  /* 0x000000020300780c */ /* 0x000fe20003f06070 */
[----:B------:R-:W-:Y:S01]  /*3c40*/  IMAD.MOV.U32 R8, RZ, RZ, RZ ;  /* 0x000000ffff087224 */ /* 0x000fe200078e00ff */
[----:B--2---:R-:W-:-:S04]  /*3c50*/  ULEA UR4, UR5, UR4, 0x18 ;  /* 0x0000000405047291 */ /* 0x004fc8000f8ec0ff */
[----:B------:R-:W-:Y:S02]  /*3c60*/  UIADD3 UR5, UPT, UPT, UR4, 0x188, URZ ;  /* 0x0000018804057890 */ /* 0x000fe4000fffe0ff */
[----:B------:R-:W-:Y:S02]  /*3c70*/  UIADD3 UR8, UPT, UPT, UR4, 0x180, URZ ;  /* 0x0000018004087890 */ /* 0x000fe4000fffe0ff */
[----:B------:R-:W-:-:S12]  /*3c80*/  UPRMT UR5, URZ, 0x654, UR5 ;  /* 0x00000654ff057896 */ /* 0x000fd80008000005 */
.L_x_64:
[----:B------:R-:W-:Y:S01]  /*3c90*/  SHF.L.U32 R7, R2, 0x1f, RZ ;  /* 0x0000001f02077819 */ /* 0x000fe200000006ff */
[----:B------:R-:W-:Y:S02]  /*3ca0*/  IMAD.U32 R4, RZ, RZ, UR8 ;  /* 0x00000008ff047e24 */ /* 0x000fe4000f8e00ff */
[----:B------:R-:W-:Y:S01]  /*3cb0*/  @!P0 IMAD.MOV.U32 R5, RZ, RZ, 0x10 ;  /* 0x00000010ff058424 */ /* 0x000fe200078e00ff */
[----:B------:R-:W2:Y:S02]  /*3cc0*/  SYNCS.PHASECHK.TRANS64.TRYWAIT P1, [UR4+0x188], R7 ;  /* 0x00018807ff0075a7 */ /* 0x000ea40008021104 */
[----:B------:R-:W-:-:S04]  /*3cd0*/  PRMT R9, R3, 0x654, R4 ;  /* 0x0000065403097816 */ /* 0x000fc80000000004 */
[----:B------:R-:W-:Y:S01]  /*3ce0*/  SEL R0, R9, R0, !P0 ;  /* 0x0000000009007207 */ /* 0x000fe20004000000 */
[----:B--2---:R-:W-:Y:S06]  /*3cf0*/  @!P1 BRA `(.L_x_62) ;  /* 0x0000005c00949947 */ /* 0x004fec0003800000 */
.L_x_186:
[----:B------:R-:W-:Y:S01]  /*3d00*/  UIADD3 UR6, UPT, UPT, UR4, 0x1c0, URZ ;  /* 0x000001c004067890 */ /* 0x000fe2000fffe0ff */
[----:B------:R3:W-:Y:S01]  /*3d10*/  @!P0 SYNCS.ARRIVE.TRANS64.RED RZ, [R0+URZ], R5 ;  /* 0x0000000500ff89a7 */ /* 0x0007e200080004ff */
[----:B------:R-:W-:Y:S01]  /*3d20*/  UIADD3 UR7, UPT, UPT, UR4, 0x180, URZ ;  /* 0x0000018004077890 */ /* 0x000fe2000fffe0ff */
[----:B------:R-:W-:-:S08]  /*3d30*/  LOP3.LUT R2, R2, 0x1, RZ, 0x3c, !PT ;  /* 0x0000000102027812 */ /* 0x000fd000078e3cff */
[----:B------:R-:W-:Y:S06]  /*3d40*/  UGETNEXTWORKID.BROADCAST [UR6], [UR7] ;  /* 0x00000000060073ca */ /* 0x000fec0008000100 */
[----:B---3--:R-:W-:-:S04]  /*3d50*/  SHF.L.U32 R5, R8, 0x1f, RZ ;  /* 0x0000001f08057819 */ /* 0x008fc800000006ff */
[----:B------:R-:W3:Y:S02]  /*3d60*/  SYNCS.PHASECHK.TRANS64.TRYWAIT P1, [UR4+0x180], R5 ;  /* 0x00018005ff0075a7 */ /* 0x000ee40008021104 */
[----:B---3--:R-:W-:Y:S05]  /*3d70*/  @!P1 BRA `(.L_x_63) ;  /* 0x0000005c008c9947 */ /* 0x008fea0003800000 */
.L_x_188:
[----:B--2---:R-:W2:Y:S01]  /*3d80*/  LDS.128 R4, [UR4+0x1c0] ;  /* 0x0001c004ff047984 */ /* 0x004ea20008000c00 */
[----:B------:R-:W-:Y:S01]  /*3d90*/  LOP3.LUT R8, R8, 0x1, RZ, 0x3c, !PT ;  /* 0x0000000108087812 */ /* 0x000fe200078e3cff */
[----:B------:R-:W-:Y:S01]  /*3da0*/  @!PT LDS RZ, [RZ] ;  /* 0x00000000fffff984 */ /* 0x000fe20000000800 */
[----:B------:R-:W-:Y:S01]  /*3db0*/  @!PT LDS RZ, [RZ] ;  /* 0x00000000fffff984 */ /* 0x000fe20000000800 */
[----:B------:R-:W-:Y:S01]  /*3dc0*/  @!PT LDS RZ, [RZ] ;  /* 0x00000000fffff984 */ /* 0x000fe20000000800 */
[----:B------:R-:W-:Y:S01]  /*3dd0*/  @!PT LDS RZ, [RZ] ;  /* 0x00000000fffff984 */ /* 0x000fe20000000800 */
[----:B------:R3:W-:Y:S06]  /*3de0*/  MEMBAR.ALL.CTA ;  /* 0x0000000000007992 */ /* 0x0007ec0000008000 */
[----:B---3--:R-:W3:Y:S02]  /*3df0*/  FENCE.VIEW.ASYNC.S ;  /* 0x00000000000073c6 */ /* 0x008ee40000000000 */
[----:B---3--:R-:W-:Y:S01]  /*3e00*/  SYNCS.ARRIVE.TRANS64.RED.A1T0 RZ, [UR5], RZ ;  /* 0x000000ffffff79a7 */ /* 0x008fe20008100405 */
[----:B--2---:R-:W-:-:S13]  /*3e10*/  LOP3.LUT P1, RZ, R6, 0x1, RZ, 0xc0, !PT ;  /* 0x0000000106ff7812 */ /* 0x004fda000782c0ff */
[----:B------:R-:W-:Y:S05]  /*3e20*/  @P1 BRA `(.L_x_64) ;  /* 0xfffffffc00981947 */ /* 0x000fea000383ffff */
[----:B------:R-:W-:-:S04]  /*3e30*/  SHF.L.U32 R0, R2, 0x1f, RZ ;  /* 0x0000001f02007819 */ /* 0x000fc800000006ff */
[----:B------:R-:W2:Y:S02]  /*3e40*/  SYNCS.PHASECHK.TRANS64 P0, [UR4+0x188], R0 ;  /* 0x00018800ff0075a7 */ /* 0x000ea40008001004 */
[----:B-12---:R-:W-:Y:S05]  /*3e50*/  @P0 EXIT ;  /* 0x000000000000094d */ /* 0x006fea0003800000 */
[----:B------:R-:W-:-:S07]  /*3e60*/  MOV R0, UR4 ;  /* 0x0000000400007c02 */ /* 0x000fce0008000f00 */
.L_x_65:
[----:B-1----:R-:W-:-:S04]  /*3e70*/  SHF.L.U32 R3, R2, 0x1f, RZ ;  /* 0x0000001f02037819 */ /* 0x002fc800000006ff */
[----:B------:R1:W2:Y:S03]  /*3e80*/  SYNCS.PHASECHK.TRANS64.TRYWAIT P0, [R0+URZ+0x188], R3 ;  /* 0x00018803000075a7 */ /* 0x0002a600080011ff */
[----:B--2---:R-:W-:Y:S05]  /*3e90*/  @!P0 NANOSLEEP.SYNCS 0x989680 ;  /* 0x009896800000895d */ /* 0x004fea0003900000 */
[----:B------:R-:W2:Y:S02]  /*3ea0*/  @!P0 SYNCS.PHASECHK.TRANS64 P0, [R0+URZ+0x188], R3 ;  /* 0x00018803000085a7 */ /* 0x000ea400080010ff */
[----:B--2---:R-:W-:Y:S05]  /*3eb0*/  @P0 EXIT ;  /* 0x000000000000094d */ /* 0x004fea0003800000 */
[----:B------:R-:W-:Y:S05]  /*3ec0*/  BRA `(.L_x_65) ;  /* 0xfffffffc00e87947 */ /* 0x000fea000383ffff */
.L_x_61:
[----:B------:R-:W-:Y:S05]  /*3ed0*/  BRA.U UP4, `(.L_x_66) ;  /* 0x0000001104647547 */ /* 0x000fea000b800000 */
[----:B------:R-:W2:Y:S01]  /*3ee0*/  S2UR UR4, SR_CgaCtaId ;  /* 0x00000000000479c3 */ /* 0x000ea20000008800 */
[----:B------:R-:W-:Y:S01]  /*3ef0*/  UMOV UR5, 0x40 ;  /* 0x0000004000057882 */ /* 0x000fe20000000000 */
[----:B------:R-:W-:Y:S01]  /*3f00*/  NOP ;  /* 0x0000000000007918 */ /* 0x000fe20000000000 */
[----:B------:R-:W-:Y:S01]  /*3f10*/  UMOV UR6, 0x400 ;  /* 0x0000040000067882 */ /* 0x000fe20000000000 */
[----:B--2---:R-:W-:Y:S02]  /*3f20*/  ULEA UR5, UR4, UR5, 0x18 ;  /* 0x0000000504057291 */ /* 0x004fe4000f8ec0ff */
[----:B------:R-:W-:-:S07]  /*3f30*/  ULEA UR6, UR4, UR6, 0x18 ;  /* 0x0000000604067291 */ /* 0x000fce000f8ec0ff */
[----:B------:R-:W2:Y:S02]  /*3f40*/  LDS.U8 R3, [UR5+0x1c] ;  /* 0x00001c05ff037984 */ /* 0x000ea40008000000 */
[----:B--2---:R-:W-:-:S13]  /*3f50*/  ISETP.NE.AND P0, PT, R3, RZ, PT ;  /* 0x000000ff0300720c */ /* 0x004fda0003f05270 */
[----:B------:R-:W-:Y:S05]  /*3f60*/  @P0 BRA `(.L_x_67) ;  /* 0x0000000400080947 */ /* 0x000fea0003800000 */
[----:B------:R-:W-:Y:S02]  /*3f70*/  UISETP.NE.U32.AND UP1, UPT, UR31, 0x1, UPT ;  /* 0x000000011f00788c */ /* 0x000fe4000bf25070 */
[----:B------:R-:W-:-:S07]  /*3f80*/  UIADD3 UR7, UPT, UPT, UR5, 0x8, URZ ;  /* 0x0000000805077890 */ /* 0x000fce000fffe0ff */
[----:B------:R-:W-:Y:S05]  /*3f90*/  BRA.U !UP1, `(.L_x_68) ;  /* 0x00000001099c7547 */ /* 0x000fea000b800000 */
[----:B------:R-:W-:Y:S01]  /*3fa0*/  ELECT P0, URZ, PT ;  /* 0x0000000000ff782f */ /* 0x000fe20003800000 */
[----:B------:R-:W-:-:S12]  /*3fb0*/  BSSY B0, `(.L_x_68) ;  /* 0x0000025000007945 */ /* 0x000fd80003800000 */
[----:B------:R-:W-:Y:S05]  /*3fc0*/  @!P0 BRA `(.L_x_69) ;  /* 0x00000000008c8947 */ /* 0x000fea0003800000 */
[----:B------:R-:W-:-:S05]  /*3fd0*/  UMOV UR4, 0x10 ;  /* 0x0000001000047882 */ /* 0x000fca0000000000 */
[----:B------:R-:W-:Y:S04]  /*3fe0*/  DEPBAR.LE SB2, 0x36 ;  /* 0x0000ad800000791a */ /* 0x000fe80000000000 */
[----:B------:R-:W2:Y:S02]  /*3ff0*/  UTCATOMSWS.2CTA.FIND_AND_SET.ALIGN UP0, UR4, UR4 ;  /* 0x00000004000475e3 */ /* 0x000ea40008200800 */
[----:B--2---:R-:W-:Y:S01]  /*4000*/  MOV R10, UR4 ;  /* 0x00000004000a7c02 */ /* 0x004fe20008000f00 */
[----:B------:R-:W-:Y:S06]  /*4010*/  BRA.U UP0, `(.L_x_70) ;  /* 0x0000000100187547 */ /* 0x000fec000b800000 */
.L_x_71:
[----:B------:R-:W-:Y:S05]  /*4020*/  NANOSLEEP 0x64 ;  /* 0x000000640000795d */ /* 0x000fea0003800000 */
[----:B------:R-:W-:-:S05]  /*4030*/  UMOV UR4, 0x10 ;  /* 0x0000001000047882 */ /* 0x000fca0000000000 */
[----:B------:R-:W-:Y:S04]  /*4040*/  DEPBAR.LE SB2, 0x36 ;  /* 0x0000ad800000791a */ /* 0x000fe80000000000 */
[----:B------:R-:W2:Y:S02]  /*4050*/  UTCATOMSWS.2CTA.FIND_AND_SET.ALIGN UP0, UR4, UR4 ;  /* 0x00000004000475e3 */ /* 0x000ea40008200800 */
[----:B--2---:R-:W-:Y:S01]  /*4060*/  MOV R10, UR4 ;  /* 0x00000004000a7c02 */ /* 0x004fe20008000f00 */
[----:B------:R-:W-:Y:S05]  /*4070*/  BRA.U !UP0, `(.L_x_71) ;  /* 0xfffffffd08e87547 */ /* 0x000fea000b83ffff */
.L_x_70:
[----:B------:R-:W2:Y:S01]  /*4080*/  LDS R6, [UR5+0x10] ;  /* 0x00001005ff067984 */ /* 0x000ea20008000800 */
[----:B------:R-:W-:Y:S01]  /*4090*/  IMAD.U32 R3, RZ, RZ, UR6 ;  /* 0x00000006ff037e24 */ /* 0x000fe2000f8e00ff */
[----:B------:R-:W-:-:S03]  /*40a0*/  MOV R4, UR30 ;  /* 0x0000001e00047c02 */ /* 0x000fc60008000f00 */
[----:B------:R-:W-:Y:S01]  /*40b0*/  VIADD R3, R3, 0x1d0 ;  /* 0x000001d003037836 */ /* 0x000fe20000000000 */
[----:B--2---:R-:W-:-:S04]  /*40c0*/  SHF.L.U32 R6, R6, 0x1f, RZ ;  /* 0x0000001f06067819 */ /* 0x004fc800000006ff */
[----:B------:R-:W2:Y:S02]  /*40d0*/  SYNCS.PHASECHK.TRANS64.TRYWAIT P0, [UR5+0x8], R6 ;  /* 0x00000806ff0075a7 */ /* 0x000ea40008001105 */
[----:B--2---:R-:W-:Y:S05]  /*40e0*/  @P0 BRA `(.L_x_72) ;  /* 0x0000000000080947 */ /* 0x004fea0003800000 */
[----:B------:R-:W2:Y:S02]  /*40f0*/  SYNCS.PHASECHK.TRANS64.TRYWAIT P0, [UR5+0x8], R6 ;  /* 0x00000806ff0075a7 */ /* 0x000ea40008001105 */
[----:B--2---:R-:W-:Y:S05]  /*4100*/  @!P0 BRA `(.L_x_73) ;  /* 0x0000005800c08947 */ /* 0x004fea0003800000 */
.L_x_72:
[----:B------:R-:W-:Y:S01]  /*4110*/  PRMT R4, R4, 0x654, R3 ;  /* 0x0000065404047816 */ /* 0x000fe20000000003 */
[----:B------:R-:W-:Y:S01]  /*4120*/  HFMA2 R3, -RZ, RZ, 0, 5.9604644775390625e-08 ;  /* 0x00000001ff037431 */ /* 0x000fe200000001ff */
[----:B------:R-:W-:Y:S01]  /*4130*/  UPRMT UR4, UR30, 0x654, UR7 ;  /* 0x000006541e047896 */ /* 0x000fe20008000007 */
[----:B------:R-:W-:Y:S02]  /*4140*/  IMAD.MOV.U32 R7, RZ, RZ, 0xffff ;  /* 0x0000ffffff077424 */ /* 0x000fe400078e00ff */
[----:B--2---:R-:W-:Y:S02]  /*4150*/  IMAD.MOV.U32 R6, RZ, RZ, 0x4 ;  /* 0x00000004ff067424 */ /* 0x004fe400078e00ff */
[----:B------:R-:W-:Y:S01]  /*4160*/  IMAD.SHL.U32 R9, R10, 0x20, RZ ;  /* 0x000000200a097824 */ /* 0x000fe200078e00ff */
[----:B------:R-:W-:Y:S02]  /*4170*/  MOV R5, UR4 ;  /* 0x0000000400057c02 */ /* 0x000fe40008000f00 */
[-C--:B------:R-:W-:Y:S01]  /*4180*/  SHF.L.U32 R8, R7, R10.reuse, RZ ;  /* 0x0000000a07087219 */ /* 0x080fe200000006ff */
[----:B------:R2:W-:Y:S01]  /*4190*/  SYNCS.ARRIVE.TRANS64.RED RZ, [UR4], R6 ;  /* 0x00000006ffff79a7 */ /* 0x0005e20008000404 */
[----:B------:R-:W-:Y:S01]  /*41a0*/  SHF.L.U32 R7, R3, R10, RZ ;  /* 0x0000000a03077219 */ /* 0x000fe200000006ff */
[----:B------:R2:W-:Y:S04]  /*41b0*/  STS [UR6+0x1d0], R9 ;  /* 0x0001d009ff007988 */ /* 0x0005e80008000806 */
[----:B------:R2:W-:Y:S04]  /*41c0*/  STAS [R4.64], R10 ;  /* 0x0000000a04007dbd */ /* 0x0005e8000c0008ff */
[----:B------:R2:W-:Y:S04]  /*41d0*/  ATOMS.OR RZ, [UR5+0x14], R8 ;  /* 0x00001408ffff798c */ /* 0x0005e8000b000005 */
[----:B------:R2:W-:Y:S04]  /*41e0*/  ATOMS.OR RZ, [UR5+0x18], R7 ;  /* 0x00001807ffff798c */ /* 0x0005e8000b000005 */
[----:B------:R2:W-:Y:S02]  /*41f0*/  ATOMS.XOR RZ, [UR5+0x10], R3 ;  /* 0x00001003ffff798c */ /* 0x0005e4000b800005 */
.L_x_69:
[----:B-1----:R-:W-:Y:S05]  /*4200*/  BSYNC B0 ;  /* 0x0000000000007941 */ /* 0x002fea0003800000 */
.L_x_68:
[----:B------:R-:W-:Y:S05]  /*4210*/  BRA.U UP1, `(.L_x_74) ;  /* 0x00000001016c7547 */ /* 0x000fea000b800000 */
[----:B------:R-:W-:-:S03]  /*4220*/  UMOV UR4, 0xffffffff ;  /* 0xffffffff00047882 */ /* 0x000fc60000000000 */
[----:B------:R-:W-:Y:S05]  /*4230*/  BRA.DIV UR4, `(.L_x_75) ;  /* 0x0000005a048c7947 */ /* 0x000fea000b800000 */
[----:B------:R-:W-:-:S13]  /*4240*/  ELECT P0, URZ, PT ;  /* 0x0000000000ff782f */ /* 0x000fda0003800000 */
.L_x_191:
[----:B------:R-:W-:Y:S05]  /*4250*/  @!P0 BRA `(.L_x_74) ;  /* 0x00000000005c8947 */ /* 0x000fea0003800000 */
[----:B--2---:R-:W2:Y:S02]  /*4260*/  LDS R4, [UR5+0x10] ;  /* 0x00001005ff047984 */ /* 0x004ea40008000800 */
[----:B--2---:R-:W-:-:S04]  /*4270*/  SHF.L.U32 R4, R4, 0x1f, RZ ;  /* 0x0000001f04047819 */ /* 0x004fc800000006ff */
[----:B------:R-:W2:Y:S02]  /*4280*/  SYNCS.PHASECHK.TRANS64.TRYWAIT P0, [UR5+0x8], R4 ;  /* 0x00000804ff0075a7 */ /* 0x000ea40008001105 */
[----:B--2---:R-:W-:Y:S05]  /*4290*/  @P0 BRA `(.L_x_76) ;  /* 0x0000000000080947 */ /* 0x004fea0003800000 */
[----:B------:R-:W2:Y:S02]  /*42a0*/  SYNCS.PHASECHK.TRANS64.TRYWAIT P0, [UR5+0x8], R4 ;  /* 0x00000804ff0075a7 */ /* 0x000ea40008001105 */
[----:B--2---:R-:W-:Y:S05]  /*42b0*/  @!P0 BRA `(.L_x_77) ;  /* 0x0000005800908947 */ /* 0x004fea0003800000 */
.L_x_76:
[----:B------:R-:W3:Y:S01]  /*42c0*/  LDS R6, [UR6+0x1d0] ;  /* 0x0001d006ff067984 */ /* 0x000ee20008000800 */
[----:B--2---:R-:W-:Y:S02]  /*42d0*/  HFMA2 R3, -RZ, RZ, 0, 5.9604644775390625e-08 ;  /* 0x00000001ff037431 */ /* 0x004fe400000001ff */
[----:B------:R-:W-:Y:S01]  /*42e0*/  IMAD.MOV.U32 R4, RZ, RZ, 0xffff ;  /* 0x0000ffffff047424 */ /* 0x000fe200078e00ff */
[----:B------:R-:W-:Y:S01]  /*42f0*/  UPRMT UR4, UR30, 0x654, UR7 ;  /* 0x000006541e047896 */ /* 0x000fe20008000007 */
[----:B---3--:R-:W-:-:S03]  /*4300*/  IMAD.SHL.U32 R5, R6, 0x20, RZ ;  /* 0x0000002006057824 */ /* 0x008fc600078e00ff */
[-C--:B------:R-:W-:Y:S02]  /*4310*/  SHF.L.U32 R4, R4, R6.reuse, RZ ;  /* 0x0000000604047219 */ /* 0x080fe400000006ff */
[----:B------:R-:W-:Y:S01]  /*4320*/  SHF.L.U32 R6, R3, R6, RZ ;  /* 0x0000000603067219 */ /* 0x000fe200000006ff */
[----:B------:R3:W-:Y:S04]  /*4330*/  STS [UR6+0x1d0], R5 ;  /* 0x0001d005ff007988 */ /* 0x0007e80008000806 */
[----:B------:R3:W-:Y:S04]  /*4340*/  ATOMS.OR RZ, [UR5+0x14], R4 ;  /* 0x00001404ffff798c */ /* 0x0007e8000b000005 */
[----:B------:R3:W-:Y:S01]  /*4350*/  ATOMS.OR RZ, [UR5+0x18], R6 ;  /* 0x00001806ffff798c */ /* 0x0007e2000b000005 */
[----:B------:R-:W-:Y:S03]  /*4360*/  SYNCS.ARRIVE.TRANS64.RED.A1T0 RZ, [UR4], RZ ;  /* 0x000000ffffff79a7 */ /* 0x000fe60008100404 */
[----:B------:R3:W-:Y:S01]  /*4370*/  ATOMS.XOR RZ, [UR5+0x10], R3 ;  /* 0x00001003ffff798c */ /* 0x0007e2000b800005 */
[----:B------:R-:W-:Y:S05]  /*4380*/  BRA `(.L_x_74) ;  /* 0x0000000000107947 */ /* 0x000fea0003800000 */
.L_x_67:
[----:B------:R-:W-:Y:S02]  /*4390*/  MOV R3, 0xffffffff ;  /* 0xffffffff00037802 */ /* 0x000fe40000000f00 */
[----:B------:R-:W-:-:S03]  /*43a0*/  MOV R4, 0x43d0 ;  /* 0x000043d000047802 */ /* 0x000fc60000000f00 */
[----:B------:R2:W-:Y:S04]  /*43b0*/  STS [UR6+0x1d0], R3 ;  /* 0x0001d003ff007988 */ /* 0x0005e80008000806 */
[----:B-12--5:R-:W-:Y:S05]  /*43c0*/  CALL.REL.NOINC `($__internal_1_$__cuda_sm10x_tcgen05_guardrail_trap_phase_invalid_during_alloc) ;  /* 0x0000005c00cc7944 */ /* 0x026fea0003c00000 */
.L_x_74:
[----:B------:R-:W-:Y:S05]  /*43d0*/  WARPSYNC.ALL ;  /* 0x0000000000007948 */ /* 0x000fea0003800000 */
[----:B------:R-:W4:Y:S01]  /*43e0*/  S2UR UR17, SR_CgaCtaId ;  /* 0x00000000001179c3 */ /* 0x000f220000008800 */
[----:B------:R-:W-:Y:S01]  /*43f0*/  UMOV UR4, 0x400 ;  /* 0x0000040000047882 */ /* 0x000fe20000000000 */
[----:B------:R-:W-:-:S06]  /*4400*/  NOP ;  /* 0x0000000000007918 */ /* 0x000fcc0000000000 */
[----:B------:R-:W-:Y:S06]  /*4410*/  BAR.ARV 0x6, 0xa0 ;  /* 0x0182800000007b1d */ /* 0x000fec0000002000 */
[----:B------:R-:W1:Y:S01]  /*4420*/  LDCU.64 UR6, c[0x0][0x388] ;  /* 0x00007100ff0677ac */ /* 0x000e620008000a00 */
[----:B------:R-:W-:Y:S01]  /*4430*/  LOP3.LUT R2, R2, 0xffff, RZ, 0xc0, !PT ;  /* 0x0000ffff02027812 */ /* 0x000fe200078ec0ff */
[----:B--2---:R-:W-:Y:S01]  /*4440*/  IMAD.MOV.U32 R8, RZ, RZ, 0x1 ;  /* 0x00000001ff087424 */ /* 0x004fe200078e00ff */
[----:B------:R-:W-:Y:S01]  /*4450*/  LOP3.LUT R0, R0, 0xffff, RZ, 0xc0, !PT ;  /* 0x0000ffff00007812 */ /* 0x000fe200078ec0ff */
[----:B------:R-:W2:Y:S01]  /*4460*/  LDCU.64 UR8, c[0x0][0x390] ;  /* 0x00007200ff0877ac */ /* 0x000ea20008000a00 */
[----:B------:R-:W-:Y:S01]  /*4470*/  R2UR UR18, R2 ;  /* 0x00000000021272ca */ /* 0x000fe200000e0000 */
[----:B------:R-:W-:Y:S01]  /*4480*/  IMAD.MOV.U32 R2, RZ, RZ, RZ ;  /* 0x000000ffff027224 */ /* 0x000fe200078e00ff */
[----:B------:R-:W-:Y:S01]  /*4490*/  R2UR UR28, R0 ;  /* 0x00000000001c72ca */ /* 0x000fe200000e0000 */
[----:B------:R-:W-:Y:S01]  /*44a0*/  IMAD.MOV.U32 R0, RZ, RZ, RZ ;  /* 0x000000ffff007224 */ /* 0x000fe200078e00ff */
[----:B------:R-:W-:Y:S01]  /*44b0*/  UMOV UR21, URZ ;  /* 0x000000ff00157c82 */ /* 0x000fe20008000000 */
[----:B----4-:R-:W-:-:S02]  /*44c0*/  ULEA UR17, UR17, UR4, 0x18 ;  /* 0x0000000411117291 */ /* 0x010fc4000f8ec0ff */
[----:B------:R-:W-:Y:S02]  /*44d0*/  UISETP.NE.AND UP3, UPT, UR31, URZ, UPT ;  /* 0x000000ff1f00728c */ /* 0x000fe4000bf65270 */
[----:B------:R-:W-:Y:S01]  /*44e0*/  UIADD3 UR23, UPT, UPT, UR17, 0x188, URZ ;  /* 0x0000018811177890 */ /* 0x000fe2000fffe0ff */
[----:B------:R-:W-:Y:S01]  /*44f0*/  UMOV UR16, URZ ;  /* 0x000000ff00107c82 */ /* 0x000fe20008000000 */
[----:B------:R-:W-:Y:S01]  /*4500*/  UMOV UR26, 0x0 ;  /* 0x00000000001a7882 */ /* 0x000fe20000000000 */
[----:B-1----:R-:W-:Y:S02]  /*4510*/  UIADD3 UR4, UPT, UPT, UR6, 0x1f, URZ ;  /* 0x0000001f06047890 */ /* 0x002fe4000fffe0ff */
[----:B---3--:R-:W1:Y:S01]  /*4520*/  LDS R3, [UR17+0x1d0] ;  /* 0x0001d011ff037984 */ /* 0x008e620008000800 */
[----:B------:R-:W-:Y:S02]  /*4530*/  UPRMT UR23, URZ, 0x654, UR23 ;  /* 0x00000654ff177896 */ /* 0x000fe40008000017 */
[----:B------:R-:W-:Y:S01]  /*4540*/  USHF.R.S32.HI UR5, URZ, 0x1f, UR4 ;  /* 0x0000001fff057899 */ /* 0x000fe20008011404 */
[----:B------:R-:W-:Y:S01]  /*4550*/  UMOV UR27, 0x10110490 ;  /* 0x10110490001b7882 */ /* 0x000fe20000000000 */
[----:B------:R-:W-:-:S02]  /*4560*/  UMOV UR24, 0x0 ;  /* 0x0000000000187882 */ /* 0x000fc40000000000 */
[----:B------:R-:W-:Y:S02]  /*4570*/  ULEA.HI UR4, UR5, UR4, URZ, 0x5 ;  /* 0x0000000405047291 */ /* 0x000fe4000f8f28ff */
[----:B------:R-:W-:Y:S02]  /*4580*/  UIADD3 UR5, UPT, UPT, UR17, 0x2e400, URZ ;  /* 0x0002e40011057890 */ /* 0x000fe4000fffe0ff */
[----:B------:R-:W-:Y:S02]  /*4590*/  USHF.R.S32.HI UR4, URZ, 0x5, UR4 ;  /* 0x00000005ff047899 */ /* 0x000fe40008011404 */
[----:B------:R-:W-:Y:S02]  /*45a0*/  USHF.R.U32.HI UR5, URZ, 0x4, UR5 ;  /* 0x00000004ff057899 */ /* 0x000fe40008011605 */
[----:B------:R-:W-:Y:S02]  /*45b0*/  UIMAD UR4, UR4, UR7, URZ ;  /* 0x00000007040472a4 */ /* 0x000fe4000f8e02ff */
[----:B------:R-:W-:-:S02]  /*45c0*/  ULOP3.LUT UR20, UR5, 0x3fff, URZ, 0xc0, !UPT ;  /* 0x00003fff05147892 */ /* 0x000fc4000f8ec0ff */
[----:B--2---:R-:W-:Y:S01]  /*45d0*/  UIMAD UR4, UR4, UR8, URZ ;  /* 0x00000008040472a4 */ /* 0x004fe2000f8e02ff */
[----:B------:R-:W-:-:S03]  /*45e0*/  UMOV UR25, 0x10110490 ;  /* 0x1011049000197882 */ /* 0x000fc60000000000 */
[----:B------:R-:W-:Y:S02]  /*45f0*/  UIMAD UR6, UR4, UR9, URZ ;  /* 0x00000009040672a4 */ /* 0x000fe4000f8e02ff */
[----:B------:R-:W-:Y:S02]  /*4600*/  UIADD3 UR4, UPT, UPT, UR17, 0x6400, URZ ;  /* 0x0000640011047890 */ /* 0x000fe4000fffe0ff */
[----:B------:R-:W-:Y:S02]  /*4610*/  UIADD3 UR29, UPT, UPT, UR6, -0x1, URZ ;  /* 0xffffffff061d7890 */ /* 0x000fe4000fffe0ff */
[----:B------:R-:W-:Y:S02]  /*4620*/  USHF.R.U32.HI UR4, URZ, 0x4, UR4 ;  /* 0x00000004ff047899 */ /* 0x000fe40008011604 */
[----:B------:R-:W-:Y:S02]  /*4630*/  UISETP.GE.AND UP4, UPT, UR6, 0x1, UPT ;  /* 0x000000010600788c */ /* 0x000fe4000bf86270 */
[----:B------:R-:W-:-:S04]  /*4640*/  ULOP3.LUT UR4, UR4, 0x3fff, URZ, 0xc0, !UPT ;  /* 0x00003fff04047892 */ /* 0x000fc8000f8ec0ff */
[----:B------:R-:W-:Y:S01]  /*4650*/  ULOP3.LUT UR19, UR4, 0x10000, URZ, 0xfc, !UPT ;  /* 0x0001000004137892 */ /* 0x000fe2000f8efcff */
[C---:B-1----:R-:W-:Y:S01]  /*4660*/  VIADD R5, R3.reuse, 0x40 ;  /* 0x0000004003057836 */ /* 0x042fe20000000000 */
[----:B------:R-:W-:-:S04]  /*4670*/  LOP3.LUT R4, R3, 0xffff, RZ, 0xc0, !PT ;  /* 0x0000ffff03047812 */ /* 0x000fc800078ec0ff */
[----:B------:R-:W-:-:S05]  /*4680*/  LOP3.LUT R5, R5, 0xffff, RZ, 0xc0, !PT ;  /* 0x0000ffff05057812 */ /* 0x000fca00078ec0ff */
[----:B------:R1:W-:Y:S02]  /*4690*/  STL.64 [R1], R4 ;  /* 0x0000000401007387 */ /* 0x0003e40000100a00 */
.L_x_86:
[----:B-1----:R-:W-:-:S04]  /*46a0*/  SHF.L.U32 R5, R2, 0x1f, RZ ;  /* 0x0000001f02057819 */ /* 0x002fc800000006ff */
[----:B------:R-:W1:Y:S02]  /*46b0*/  SYNCS.PHASECHK.TRANS64.TRYWAIT P0, [UR17+0x180], R5 ;  /* 0x00018005ff0075a7 */ /* 0x000e640008001111 */
[----:B-1-34-:R-:W-:Y:S05]  /*46c0*/  @!P0 BRA `(.L_x_78) ;  /* 0x0000005400a48947 */ /* 0x01afea0003800000 */
.L_x_193:
[----:B-1----:R-:W1:Y:S01]  /*46d0*/  LDS.128 R4, [UR17+0x1c0] ;  /* 0x0001c011ff047984 */ /* 0x002e620008000c00 */
[----:B------:R-:W-:Y:S01]  /*46e0*/  ULEA UR22, UR21, UR17, 0x3 ;  /* 0x0000001115167291 */ /* 0x000fe2000f8e18ff */
[----:B------:R-:W-:Y:S01]  /*46f0*/  @!PT LDS RZ, [RZ] ;  /* 0x00000000fffff984 */ /* 0x000fe20000000800 */
[----:B------:R-:W-:Y:S01]  /*4700*/  @!PT LDS RZ, [RZ] ;  /* 0x00000000fffff984 */ /* 0x000fe20000000800 */
[----:B------:R-:W-:Y:S01]  /*4710*/  @!PT LDS RZ, [RZ] ;  /* 0x00000000fffff984 */ /* 0x000fe20000000800 */
[----:B------:R-:W-:Y:S01]  /*4720*/  @!PT LDS RZ, [RZ] ;  /* 0x00000000fffff984 */ /* 0x000fe20000000800 */
[----:B------:R2:W-:Y:S06]  /*4730*/  MEMBAR.ALL.CTA ;  /* 0x0000000000007992 */ /* 0x0005ec0000008000 */
[----:B--2---:R-:W2:Y:S02]  /*4740*/  FENCE.VIEW.ASYNC.S ;  /* 0x00000000000073c6 */ /* 0x004ea40000000000 */
[----:B--2---:R-:W-:Y:S01]  /*4750*/  SYNCS.ARRIVE.TRANS64.RED.A1T0 RZ, [UR23], RZ ;  /* 0x000000ffffff79a7 */ /* 0x004fe20008100417 */
[----:B-1----:R-:W-:Y:S01]  /*4760*/  LOP3.LUT P2, RZ, R6, 0x1, RZ, 0xc0, !PT ;  /* 0x0000000106ff7812 */ /* 0x002fe2000784c0ff */
[----:B------:R-:W-:-:S12]  /*4770*/  BRA.U UP3, `(.L_x_79) ;  /* 0x00000001030c7547 */ /* 0x000fd8000b800000 */
[----:B------:R-:W-:-:S04]  /*4780*/  SHF.L.U32 R5, R8, 0x1f, RZ ;  /* 0x0000001f08057819 */ /* 0x000fc800000006ff */
[----:B------:R-:W1:Y:S02]  /*4790*/  SYNCS.PHASECHK.TRANS64.TRYWAIT P0, [UR22+0x1a0], R5 ;  /* 0x0001a005ff0075a7 */ /* 0x000e640008001116 */
[----:B-1----:R-:W-:Y:S05]  /*47a0*/  @!P0 BRA `(.L_x_80) ;  /* 0x0000005400848947 */ /* 0x002fea0003800000 */
.L_x_79:
[----:B------:R-:W-:Y:S05]  /*47b0*/  BRA.U UP3, `(.L_x_81) ;  /* 0x0000000103d47547 */ /* 0x000fea000b800000 */
[----:B------:R-:W-:Y:S05]  /*47c0*/  BRA.U !UP4, `(.L_x_82) ;  /* 0x000000010cc47547 */ /* 0x000fea000b800000 */
[----:B------:R-:W-:Y:S01]  /*47d0*/  ULEA UR4, UR21, UR49, 0x2 ;  /* 0x0000003115047291 */ /* 0x000fe2000f8e10ff */
[----:B-1----:R-:W-:-:S08]  /*47e0*/  SHF.L.U32 R4, R0, 0x1f, RZ ;  /* 0x0000001f00047819 */ /* 0x002fd000000006ff */
[----:B------:R-:W5:Y:S01]  /*47f0*/  LDL R5, [UR4] ;  /* 0x00000004ff057983 */ /* 0x000f620008100800 */
[----:B------:R-:W-:Y:S02]  /*4800*/  ULEA UR4, UR16, UR17, 0x3 ;  /* 0x0000001110047291 */ /* 0x000fe4000f8e18ff */
[----:B------:R-:W-:Y:S01]  /*4810*/  UPLOP3.LUT UP2, UPT, UPT, UPT, UPT, 0x40, 0x4 ;  /* 0x000000000004789c */ /* 0x000fe20003f4e870 */
[----:B------:R-:W-:Y:S01]  /*4820*/  UMOV UR15, UR29 ;  /* 0x0000001d000f7c82 */ /* 0x000fe20008000000 */
[----:B------:R-:W-:-:S05]  /*4830*/  UMOV UR5, UR16 ;  /* 0x0000001000057c82 */ /* 0x000fca0008000000 */
[----:B------:R1:W2:Y:S04]  /*4840*/  SYNCS.PHASECHK.TRANS64.TRYWAIT P1, [UR4], R4 ;  /* 0x00000004ff0075a7 */ /* 0x0002a80008021104 */
.L_x_85:
[----:B---3--:R-:W-:Y:S01]  /*4850*/  ULEA UR10, UR5, UR17, 0x3 ;  /* 0x00000011050a7291 */ /* 0x008fe2000f8e18ff */
[----:B--2-4-:R-:W-:Y:S11]  /*4860*/  @P1 BRA `(.L_x_83) ;  /* 0x00000000000c1947 */ /* 0x014ff60003800000 */
[----:B------:R-:W-:Y:S04]  /*4870*/  SHF.L.U32 R7, R0, 0x1f, RZ ;  /* 0x0000001f00077819 */ /* 0x000fe800000006ff */
[----:B------:R-:W2:Y:S02]  /*4880*/  SYNCS.PHASECHK.TRANS64.TRYWAIT P0, [UR10], R7 ;  /* 0x00000007ff0075a7 */ /* 0x000ea4000800110a */
[----:B--2---:R-:W-:Y:S05]  /*4890*/  @!P0 BRA `(.L_x_84) ;  /* 0x0000005400608947 */ /* 0x004fea0003800000 */
.L_x_83:
[----:B------:R-:W-:Y:S01]  /*48a0*/  UISETP.NE.AND UP0, UPT, UR15, URZ, UPT ;  /* 0x000000ff0f00728c */ /* 0x000fe2000bf05270 */
[----:B------:R-:W-:Y:S01]  /*48b0*/  PLOP3.LUT P1, PT, PT, PT, PT, 0x80, 0x8 ;  /* 0x000000000008781c */ /* 0x000fe20003f2f070 */
[----:B------:R-:W-:Y:S02]  /*48c0*/  UIADD3 UR4, UPT, UPT, UR5, 0x1, URZ ;  /* 0x0000000105047890 */ /* 0x000fe4000fffe0ff */
[----:B------:R-:W-:Y:S02]  /*48d0*/  ULEA UR8, UR5, UR20, 0x7 ;  /* 0x0000001405087291 */ /* 0x000fe4000f8e38ff */
[----:B------:R-:W-:Y:S01]  /*48e0*/  UISETP.NE.AND UP1, UPT, UR4, 0x14, UPT ;  /* 0x000000140400788c */ /* 0x000fe2000bf25270 */
[----:B------:R-:W-:Y:S01]  /*48f0*/  PLOP3.LUT P0, PT, PT, PT, UP0, 0x80, 0x8 ;  /* 0x000000000008781c */ /* 0x000fe20003f0f008 */
[----:B------:R-:W-:Y:S02]  /*4900*/  UIADD3 UR12, UPT, UPT, UR8, 0x40, URZ ;  /* 0x00000040080c7890 */ /* 0x000fe4000fffe0ff */
[----:B------:R-:W-:Y:S02]  /*4910*/  USEL UR6, URZ, 0x1, UP1 ;  /* 0x00000001ff067887 */ /* 0x000fe40008800000 */
[----:B------:R-:W-:Y:S02]  /*4920*/  USEL UR16, UR4, URZ, UP1 ;  /* 0x000000ff04107287 */ /* 0x000fe40008800000 */
[----:B------:R-:W-:Y:S02]  /*4930*/  UIADD3 UR10, UPT, UPT, UR10, 0xa0, URZ ;  /* 0x000000a00a0a7890 */ /* 0x000fe4000fffe0ff */
[----:B------:R-:W-:Y:S01]  /*4940*/  @UP0 ULEA UR4, UR16, UR17, 0x3 ;  /* 0x0000001110040291 */ /* 0x000fe2000f8e18ff */
[----:B------:R-:W-:Y:S01]  /*4950*/  LOP3.LUT R0, R0, UR6, RZ, 0x3c, !PT ;  /* 0x0000000600007c12 */ /* 0x000fe2000f8e3cff */
[----:B------:R-:W-:Y:S01]  /*4960*/  UMOV UR9, 0x80004020 ;  /* 0x8000402000097882 */ /* 0x000fe20000000000 */
[----:B------:R-:W-:Y:S01]  /*4970*/  UMOV UR13, 0x80004020 ;  /* 0x80004020000d7882 */ /* 0x000fe20000000000 */
[----:B------:R-:W-:Y:S01]  /*4980*/  UMOV UR7, 0x80004020 ;  /* 0x8000402000077882 */ /* 0x000fe20000000000 */
[----:B-1----:R-:W-:Y:S04]  /*4990*/  @P0 SHF.L.U32 R4, R0, 0x1f, RZ ;  /* 0x0000001f00040819 */ /* 0x002fe800000006ff */
[----:B------:R3:W4:Y:S01]  /*49a0*/  @P0 SYNCS.PHASECHK.TRANS64.TRYWAIT P1, [UR4], R4 ;  /* 0x00000004ff0005a7 */ /* 0x0007220008021104 */
[----:B------:R-:W-:Y:S11]  /*49b0*/  ELECT P0, URZ, PT ;  /* 0x0000000000ff782f */ /* 0x000ff60003800000 */
[----:B------:R-:W-:Y:S02]  /*49c0*/  @!UPT UIADD3 URZ, UPT, UPT, URZ, URZ, URZ ;  /* 0x000000fffffff290 */ /* 0x000fe4000fffe0ff */
[C---:B-----5:R-:W-:Y:S01]  /*49d0*/  @P0 R2UR.BROADCAST UR14, R5.reuse ;  /* 0x00000000050e02ca */ /* 0x060fe200008e0000 */
[----:B------:R-:W-:Y:S01]  /*49e0*/  ULEA UR4, UR5, UR19, 0x9 ;  /* 0x0000001305047291 */ /* 0x000fe2000f8e48ff */
[----:B------:R-:W-:Y:S11]  /*49f0*/  ELECT P0, URZ, PT ;  /* 0x0000000000ff782f */ /* 0x000ff60003800000 */
[----:B------:R-:W-:Y:S02]  /*4a00*/  @!UPT UIADD3 URZ, UPT, UPT, URZ, URZ, URZ ;  /* 0x000000fffffff290 */ /* 0x000fe4000fffe0ff */
[----:B------:R-:W-:Y:S01]  /*4a10*/  @P0 R2UR.BROADCAST UR11, R5 ;  /* 0x00000000050b02ca */ /* 0x000fe200008e0000 */
[----:B------:R-:W-:Y:S01]  /*4a20*/  UIADD3 UR6, UPT, UPT, UR4, 0x2, URZ ;  /* 0x0000000204067890 */ /* 0x000fe2000fffe0ff */
[----:B------:R-:W-:Y:S02]  /*4a30*/  UMOV UR5, 0x80004020 ;  /* 0x8000402000057882 */ /* 0x000fe40000000000 */
[----:B------:R1:W-:Y:S01]  /*4a40*/  UTCHMMA.2CTA gdesc[UR4], gdesc[UR8], tmem[UR14], tmem[UR26], idesc[UR27], UP2 ;  /* 0x00ff1a08040075ea */ /* 0x0003e2000920000e */
[----:B------:R-:W-:Y:S08]  /*4a50*/  UPLOP3.LUT UP2, UPT, UPT, UPT, UPT, 0x80, 0x8 ;  /* 0x000000000008789c */ /* 0x000ff00003f4f070 */
[----:B------:R3:W-:Y:S01]  /*4a60*/  UTCHMMA.2CTA gdesc[UR6], gdesc[UR12], tmem[UR11], tmem[UR24], idesc[UR25], UPT ;  /* 0x00ff180c060075ea */ /* 0x0007e2000ba0000b */
[----:B------:R3:W-:Y:S01]  /*4a70*/  UTCBAR.2CTA.MULTICAST [UR10], URZ, UR18 ;  /* 0x000000ff0a0073e9 */ /* 0x0007e20008200812 */
[----:B-1----:R-:W-:Y:S02]  /*4a80*/  UIADD3 UR4, UPT, UPT, UR15, 0x1, URZ ;  /* 0x000000010f047890 */ /* 0x002fe4000fffe0ff */
[----:B------:R-:W-:Y:S02]  /*4a90*/  UIADD3 UR8, UPT, UPT, UR15, -0x1, URZ ;  /* 0xffffffff0f087890 */ /* 0x000fe4000fffe0ff */
[----:B------:R-:W-:Y:S01]  /*4aa0*/  UISETP.GT.U32.AND UP0, UPT, UR4, 0x1, UPT ;  /* 0x000000010400788c */ /* 0x000fe2000bf04070 */
[----:B------:R-:W-:Y:S04]  /*4ab0*/  UMOV UR5, UR16 ;  /* 0x0000001000057c82 */ /* 0x000fe80008000000 */
[----:B------:R-:W-:Y:S04]  /*4ac0*/  UMOV UR15, UR8 ;  /* 0x00000008000f7c82 */ /* 0x000fe80008000000 */
[----:B------:R-:W-:Y:S05]  /*4ad0*/  BRA.U UP0, `(.L_x_85) ;  /* 0xfffffffd005c7547 */ /* 0x000fea000b83ffff */
.L_x_82:
[----:B------:R-:W-:-:S09]  /*4ae0*/  UIADD3 UR4, UPT, UPT, UR22, 0x190, URZ ;  /* 0x0000019016047890 */ /* 0x000fd2000fffe0ff */
[----:B------:R2:W-:Y:S01]  /*4af0*/  UTCBAR.2CTA.MULTICAST [UR4], URZ, UR28 ;  /* 0x000000ff040073e9 */ /* 0x0005e2000820081c */
[----:B------:R-:W-:Y:S02]  /*4b00*/  NOP ;  /* 0x0000000000007918 */ /* 0x000fe40000000000 */
.L_x_81:
[----:B--2---:R-:W-:Y:S01]  /*4b10*/  UIADD3 UR4, UPT, UPT, UR21, 0x1, URZ ;  /* 0x0000000115047890 */ /* 0x004fe2000fffe0ff */
[----:B------:R-:W-:-:S03]  /*4b20*/  LOP3.LUT R2, R2, 0x1, RZ, 0x3c, !PT ;  /* 0x0000000102027812 */ /* 0x000fc600078e3cff */
[----:B------:R-:W-:-:S04]  /*4b30*/  UISETP.NE.AND UP0, UPT, UR4, 0x2, UPT ;  /* 0x000000020400788c */ /* 0x000fc8000bf05270 */
[----:B------:R-:W-:Y:S02]  /*4b40*/  USEL UR5, URZ, 0x1, UP0 ;  /* 0x00000001ff057887 */ /* 0x000fe40008000000 */
[----:B------:R-:W-:-:S04]  /*4b50*/  USEL UR21, UR4, URZ, UP0 ;  /* 0x000000ff04157287 */ /* 0x000fc80008000000 */
[----:B------:R-:W-:Y:S01]  /*4b60*/  LOP3.LUT R8, R8, UR5, RZ, 0x3c, !PT ;  /* 0x0000000508087c12 */ /* 0x000fe2000f8e3cff */
[----:B------:R-:W-:Y:S07]  /*4b70*/  @P2 BRA `(.L_x_86) ;  /* 0xfffffff800c82947 */ /* 0x000fee000383ffff */
[----:B------:R-:W2:Y:S01]  /*4b80*/  S2UR UR8, SR_CgaCtaId ;  /* 0x00000000000879c3 */ /* 0x000ea20000008800 */
[----:B------:R-:W-:Y:S01]  /*4b90*/  ELECT P0, URZ, PT ;  /* 0x0000000000ff782f */ /* 0x000fe20003800000 */
[----:B------:R-:W-:Y:S01]  /*4ba0*/  HFMA2 R0, -RZ, RZ, 0, 5.9604644775390625e-08 ;  /* 0x00000001ff007431 */ /* 0x000fe200000001ff */
[----:B------:R-:W-:-:S05]  /*4bb0*/  UMOV UR4, 0x40 ;  /* 0x0000004000047882 */ /* 0x000fca0000000000 */
[----:B------:R-:W-:Y:S01]  /*4bc0*/  UVIRTCOUNT.DEALLOC.SMPOOL 0x80 ;  /* 0x000000800000784c */ /* 0x000fe20000000000 */
[----:B------:R-:W-:Y:S02]  /*4bd0*/  UISETP.NE.AND UP0, UPT, UR31, URZ, UPT ;  /* 0x000000ff1f00728c */ /* 0x000fe4000bf05270 */
[----:B--2---:R-:W-:-:S09]  /*4be0*/  ULEA UR8, UR8, UR4, 0x18 ;  /* 0x0000000408087291 */ /* 0x004fd2000f8ec0ff */
[----:B------:R2:W-:Y:S01]  /*4bf0*/  @P0 STS.U8 [UR8+0x1c], R0 ;  /* 0x00001c00ff000988 */ /* 0x0005e20008000008 */
[----:B------:R-:W-:Y:S05]  /*4c00*/  BRA.U UP0, `(.L_x_87) ;  /* 0x0000000100587547 */ /* 0x000fea000b800000 */
[----:B------:R-:W-:Y:S01]  /*4c10*/  UIADD3 UR5, UPT, UPT, UR17, 0x1a0, URZ ;  /* 0x000001a011057890 */ /* 0x000fe2000fffe0ff */
[----:B-1----:R-:W-:-:S03]  /*4c20*/  SHF.L.U32 R5, R8, 0x1f, RZ ;  /* 0x0000001f08057819 */ /* 0x002fc600000006ff */
[----:B------:R-:W-:-:S09]  /*4c30*/  ULEA UR4, UR21, UR5, 0x3 ;  /* 0x0000000515047291 */ /* 0x000fd2000f8e18ff */
[----:B------:R-:W1:Y:S02]  /*4c40*/  SYNCS.PHASECHK.TRANS64.TRYWAIT P0, [UR4], R5 ;  /* 0x00000005ff0075a7 */ /* 0x000e640008001104 */
[----:B-1----:R-:W-:Y:S05]  /*4c50*/  @!P0 BRA `(.L_x_88) ;  /* 0x0000005000888947 */ /* 0x002fea0003800000 */
.L_x_197:
[----:B------:R-:W-:-:S04]  /*4c60*/  UIADD3 UR4, UPT, UPT, UR21, 0x1, URZ ;  /* 0x0000000115047890 */ /* 0x000fc8000fffe0ff */
[----:B------:R-:W-:-:S04]  /*4c70*/  UISETP.NE.AND UP1, UPT, UR4, 0x2, UPT ;  /* 0x000000020400788c */ /* 0x000fc8000bf25270 */
[----:B---3--:R-:W-:Y:S02]  /*4c80*/  USEL UR6, URZ, 0x1, UP1 ;  /* 0x00000001ff067887 */ /* 0x008fe40008800000 */
[----:B------:R-:W-:-:S04]  /*4c90*/  USEL UR4, UR4, URZ, UP1 ;  /* 0x000000ff04047287 */ /* 0x000fc80008800000 */
[----:B------:R-:W-:Y:S01]  /*4ca0*/  ULEA UR4, UR4, UR5, 0x3 ;  /* 0x0000000504047291 */ /* 0x000fe2000f8e18ff */
[----:B-1----:R-:W-:-:S04]  /*4cb0*/  LOP3.LUT R5, R8, UR6, RZ, 0x3c, !PT ;  /* 0x0000000608057c12 */ /* 0x002fc8000f8e3cff */
[----:B------:R-:W-:Y:S01]  /*4cc0*/  SHF.L.U32 R5, R5, 0x1f, RZ ;  /* 0x0000001f05057819 */ /* 0x000fe200000006ff */
[----:B--2---:R-:W-:-:S04]  /*4cd0*/  IMAD.U32 R0, RZ, RZ, UR4 ;  /* 0x00000004ff007e24 */ /* 0x004fc8000f8e00ff */
[----:B------:R1:W2:Y:S03]  /*4ce0*/  SYNCS.PHASECHK.TRANS64.TRYWAIT P0, [R0+URZ], R5 ;  /* 0x00000005000075a7 */ /* 0x0002a600080011ff */
[----:B--2---:R-:W-:Y:S05]  /*4cf0*/  @!P0 NANOSLEEP.SYNCS 0x989680 ;  /* 0x009896800000895d */ /* 0x004fea0003900000 */
[----:B------:R-:W2:Y:S02]  /*4d00*/  @!P0 SYNCS.PHASECHK.TRANS64 P0, [R0+URZ], R5 ;  /* 0x00000005000085a7 */ /* 0x000ea400080010ff */
[----:B--2---:R-:W-:Y:S05]  /*4d10*/  @P0 BRA `(.L_x_89) ;  /* 0x0000000000200947 */ /* 0x004fea0003800000 */
.L_x_90:
[----:B--2---:R2:W3:Y:S02]  /*4d20*/  SYNCS.PHASECHK.TRANS64.TRYWAIT P0, [R0+URZ], R5 ;  /* 0x00000005000075a7 */ /* 0x0044e400080011ff */
[----:B---3--:R-:W-:Y:S05]  /*4d30*/  @!P0 NANOSLEEP.SYNCS 0x989680 ;  /* 0x009896800000895d */ /* 0x008fea0003900000 */
[----:B------:R-:W3:Y:S02]  /*4d40*/  @!P0 SYNCS.PHASECHK.TRANS64 P0, [R0+URZ], R5 ;  /* 0x00000005000085a7 */ /* 0x000ee400080010ff */
[----:B---3--:R-:W-:Y:S05]  /*4d50*/  @!P0 BRA `(.L_x_90) ;  /* 0xfffffffc00f08947 */ /* 0x008fea000383ffff */
[----:B------:R-:W-:Y:S05]  /*4d60*/  BRA `(.L_x_89) ;  /* 0x00000000000c7947 */ /* 0x000fea0003800000 */
.L_x_87:
[----:B------:R-:W-:-:S04]  /*4d70*/  UIADD3 UR4, UPT, UPT, UR17, 0x1b0, URZ ;  /* 0x000001b011047890 */ /* 0x000fc8000fffe0ff */
[----:B------:R-:W-:-:S09]  /*4d80*/  UPRMT UR4, UR30, 0x654, UR4 ;  /* 0x000006541e047896 */ /* 0x000fd20008000004 */
[----:B------:R-:W-:Y:S03]  /*4d90*/  SYNCS.ARRIVE.TRANS64.RED.A1T0 RZ, [UR4], RZ ;  /* 0x000000ffffff79a7 */ /* 0x000fe60008100404 */
.L_x_89:
[----:B-12---:R-:W-:Y:S01]  /*4da0*/  SHF.L.U32 R5, RZ, 0x1f, RZ ;  /* 0x0000001fff057819 */ /* 0x006fe200000006ff */
[----:B------:R-:W-:Y:S01]  /*4db0*/  UIADD3 UR4, UPT, UPT, UR17, 0x1b0, URZ ;  /* 0x000001b011047890 */ /* 0x000fe2000fffe0ff */
[----:B------:R-:W-:Y:S02]  /*4dc0*/  PLOP3.LUT P0, PT, PT, PT, UP0, 0x80, 0x8 ;  /* 0x000000000008781c */ /* 0x000fe40003f0f008 */
[----:B----4-:R-:W1:Y:S02]  /*4dd0*/  SYNCS.PHASECHK.TRANS64.TRYWAIT P1, [UR17+0x1b0], R5 ;  /* 0x0001b005ff0075a7 */ /* 0x010e640008021111 */
[----:B-1----:R-:W-:Y:S09]  /*4de0*/  @!P1 BRA `(.L_x_91) ;  /* 0x00000050003c9947 */ /* 0x002ff20003800000 */
.L_x_199:
[----:B------:R-:W-:Y:S01]  /*4df0*/  @!UP0 UPRMT UR4, UR30, 0x654, UR4 ;  /* 0x000006541e048896 */ /* 0x000fe20008000004 */
[----:B------:R-:W-:Y:S01]  /*4e00*/  LOP3.LUT R2, R3, 0xffff, RZ, 0xc0, !PT ;  /* 0x0000ffff03027812 */ /* 0x000fe200078ec0ff */
[----:B------:R-:W-:Y:S02]  /*4e10*/  IMAD.MOV.U32 R3, RZ, RZ, 0xffff ;  /* 0x0000ffffff037424 */ /* 0x000fe400078e00ff */
[----:B-1----:R-:W-:Y:S01]  /*4e20*/  IMAD.MOV.U32 R5, RZ, RZ, 0x1 ;  /* 0x00000001ff057424 */ /* 0x002fe200078e00ff */
[----:B------:R-:W-:-:S04]  /*4e30*/  SHF.R.U32.HI R2, RZ, 0x5, R2 ;  /* 0x00000005ff027819 */ /* 0x000fc80000011602 */
[----:B------:R-:W-:Y:S01]  /*4e40*/  @!P0 SYNCS.ARRIVE.TRANS64.RED.A1T0 RZ, [UR4], RZ ;  /* 0x000000ffffff89a7 */ /* 0x000fe20008100404 */
[----:B------:R-:W-:Y:S01]  /*4e50*/  NOP ;  /* 0x0000000000007918 */ /* 0x000fe20000000000 */
[----:B------:R-:W1:Y:S01]  /*4e60*/  LDS R0, [UR8+0x14] ;  /* 0x00001408ff007984 */ /* 0x000e620008000800 */
[-C--:B------:R-:W-:Y:S02]  /*4e70*/  SHF.L.U32 R3, R3, R2.reuse, RZ ;  /* 0x0000000203037219 */ /* 0x080fe400000006ff */
[----:B------:R-:W-:Y:S02]  /*4e80*/  SHF.L.U32 R5, R5, R2, RZ ;  /* 0x0000000205057219 */ /* 0x000fe400000006ff */
[----:B-1----:R-:W-:-:S04]  /*4e90*/  LOP3.LUT R0, R0, R3, RZ, 0xc0, !PT ;  /* 0x0000000300007212 */ /* 0x002fc800078ec0ff */
[----:B------:R-:W-:-:S13]  /*4ea0*/  ISETP.NE.AND P0, PT, R0, R3, PT ;  /* 0x000000030000720c */ /* 0x000fda0003f05270 */
[----:B------:R-:W-:Y:S05]  /*4eb0*/  @P0 BRA `(.L_x_92) ;  /* 0x00000000005c0947 */ /* 0x000fea0003800000 */
[----:B------:R-:W1:Y:S02]  /*4ec0*/  LDS R0, [UR8+0x18] ;  /* 0x00001808ff007984 */ /* 0x000e640008000800 */
[----:B-1----:R-:W-:-:S04]  /*4ed0*/  LOP3.LUT R0, R0, R5, RZ, 0xc0, !PT ;  /* 0x0000000500007212 */ /* 0x002fc800078ec0ff */
[----:B------:R-:W-:-:S13]  /*4ee0*/  ISETP.NE.AND P0, PT, R0, R5, PT ;  /* 0x000000050000720c */ /* 0x000fda0003f05270 */
[----:B------:R-:W-:Y:S05]  /*4ef0*/  @P0 BRA `(.L_x_93) ;  /* 0x0000000000400947 */ /* 0x000fea0003800000 */
[----:B------:R-:W-:Y:S01]  /*4f00*/  R2UR UR4, R3 ;  /* 0x00000000030472ca */ /* 0x000fe200000e0000 */
[----:B------:R-:W1:Y:S01]  /*4f10*/  S2R R2, SR_LANEID ;  /* 0x0000000000027919 */ /* 0x000e620000000000 */
[----:B------:R-:W-:-:S04]  /*4f20*/  LOP3.LUT R5, RZ, R5, RZ, 0x33, !PT ;  /* 0x00000005ff057212 */ /* 0x000fc800078e33ff */
[----:B---3--:R-:W2:Y:S07]  /*4f30*/  REDUX UR6, R5 ;  /* 0x00000000050673c4 */ /* 0x008eae0000000000 */
[----:B------:R-:W-:-:S03]  /*4f40*/  ULOP3.LUT UR5, URZ, UR4, URZ, 0x33, !UPT ;  /* 0x00000004ff057292 */ /* 0x000fc6000f8e33ff */
[----:B------:R-:W-:Y:S02]  /*4f50*/  VOTEU.ANY UR4, UPT, PT ;  /* 0x0000000000047886 */ /* 0x000fe400038e0100 */
[----:B------:R-:W-:Y:S01]  /*4f60*/  UFLO.U32 UR4, UR4 ;  /* 0x00000004000472bd */ /* 0x000fe200080e0000 */
[----:B------:R-:W-:-:S04]  /*4f70*/  IMAD.U32 R0, RZ, RZ, UR5 ;  /* 0x00000005ff007e24 */ /* 0x000fc8000f8e00ff */
[----:B------:R-:W3:Y:S02]  /*4f80*/  REDUX UR7, R0 ;  /* 0x00000000000773c4 */ /* 0x000ee40000000000 */
[----:B------:R4:W-:Y:S01]  /*4f90*/  UTCATOMSWS.AND URZ, UR5 ;  /* 0x0000000500ff79e3 */ /* 0x0009e20008000000 */
[----:B-1----:R-:W-:Y:S01]  /*4fa0*/  ISETP.EQ.U32.AND P0, PT, R2, UR4, PT ;  /* 0x0000000402007c0c */ /* 0x002fe2000bf02070 */
[----:B--2---:R-:W-:Y:S02]  /*4fb0*/  IMAD.U32 R2, RZ, RZ, UR6 ;  /* 0x00000006ff027e24 */ /* 0x004fe4000f8e00ff */
[----:B---3--:R-:W-:-:S10]  /*4fc0*/  IMAD.U32 R3, RZ, RZ, UR7 ;  /* 0x00000007ff037e24 */ /* 0x008fd4000f8e00ff */
[----:B------:R4:W-:Y:S04]  /*4fd0*/  @P0 ATOMS.AND RZ, [UR8+0x14], R3 ;  /* 0x00001403ffff098c */ /* 0x0009e8000a800008 */
[----:B------:R4:W-:Y:S01]  /*4fe0*/  @P0 ATOMS.AND RZ, [UR8+0x18], R2 ;  /* 0x00001802ffff098c */ /* 0x0009e2000a800008 */
[----:B------:R-:W-:Y:S05]  /*4ff0*/  BRA `(.L_x_94) ;  /* 0x0000000000147947 */ /* 0x000fea0003800000 */
.L_x_93:
[----:B------:R-:W-:Y:S02]  /*5000*/  MOV R2, 0x5020 ;  /* 0x0000502000027802 */ /* 0x000fe40000000f00 */
[----:B---3-5:R-:W-:Y:S05]  /*5010*/  CALL.REL.NOINC `($__internal_0_$__cuda_sm10x_tcgen05_guardrail_trap_col_being_dealloced_not_returned_by_alloc) ;  /* 0x0000005000ac7944 */ /* 0x028fea0003c00000 */
[----:B------:R-:W-:Y:S05]  /*5020*/  BRA `(.L_x_94) ;  /* 0x0000000000087947 */ /* 0x000fea0003800000 */
.L_x_92:
[----:B------:R-:W-:Y:S02]  /*5030*/  MOV R2, 0x5050 ;  /* 0x0000505000027802 */ /* 0x000fe40000000f00 */
[----:B---3-5:R-:W-:Y:S05]  /*5040*/  CALL.REL.NOINC `($__internal_2_$__cuda_sm10x_tcgen05_guardrail_trap_unallocated_columns_being_dealloced) ;  /* 0x0000005000b87944 */ /* 0x028fea0003c00000 */
.L_x_94:
[----:B------:R-:W-:Y:S01]  /*5050*/  NOP ;  /* 0x0000000000007918 */ /* 0x000fe20000000000 */
[----:B----4-:R-:W-:Y:S05]  /*5060*/  EXIT ;  /* 0x000000000000794d */ /* 0x010fea0003800000 */
.L_x_66:
[----:B------:R-:W-:-:S09]  /*5070*/  UISETP.NE.OR UP0, UPT, UR18, 0x3, !UP3 ;  /* 0x000000031200788c */ /* 0x000fd2000df05670 */
[----:B------:R-:W-:Y:S05]  /*5080*/  BRA.U UP0, `(.L_x_95) ;  /* 0x0000001100807547 */ /* 0x000fea000b800000 */
[----:B------:R-:W2:Y:S01]  /*5090*/  LDCU.64 UR4, c[0x0][0x988] ;  /* 0x00013100ff0477ac */ /* 0x000ea20008000a00 */
[----:B------:R-:W3:Y:S01]  /*50a0*/  S2UR UR6, SR_CgaCtaId ;  /* 0x00000000000679c3 */ /* 0x000ee20000008800 */
[----:B------:R-:W-:Y:S01]  /*50b0*/  HFMA2 R10, -RZ, RZ, 0, 5.9604644775390625e-08 ;  /* 0x00000001ff0a7431 */ /* 0x000fe200000001ff */
[----:B------:R-:W-:Y:S01]  /*50c0*/  MOV R8, RZ ;  /* 0x000000ff00087202 */ /* 0x000fe20000000f00 */
[----:B------:R-:W4:Y:S01]  /*50d0*/  LDCU UR30, c[0x0][0x370] ;  /* 0x00006e00ff1e77ac */ /* 0x000f220008000800 */
[----:B------:R-:W-:Y:S01]  /*50e0*/  HFMA2 R3, -RZ, RZ, 0, 0.0078125 ;  /* 0x00002000ff037431 */ /* 0x000fe200000001ff */
[----:B------:R-:W1:Y:S03]  /*50f0*/  LDCU.128 UR32, c[0x0][0xc10] ;  /* 0x00018200ff2077ac */ /* 0x000e660008000c00 */
[----:B------:R-:W4:Y:S01]  /*5100*/  LDC.64 R12, c[0x0][0x348] ;  /* 0x0000d200ff0c7b82 */ /* 0x000f220000000a00 */
[----:B------:R-:W1:Y:S01]  /*5110*/  LDCU UR27, c[0x0][0x374] ;  /* 0x00006e80ff1b77ac */ /* 0x000e620008000800 */
[----:B------:R-:W4:Y:S01]  /*5120*/  LDCU.64 UR28, c[0x0][0x990] ;  /* 0x00013200ff1c77ac */ /* 0x000f220008000a00 */
[----:B------:R-:W4:Y:S01]  /*5130*/  LDCU UR17, c[0x0][0xc0c] ;  /* 0x00018180ff1177ac */ /* 0x000f220008000800 */
[----:B--2---:R-:W-:Y:S01]  /*5140*/  UISETP.NE.U32.AND UP0, UPT, UR4, URZ, UPT ;  /* 0x000000ff0400728c */ /* 0x004fe2000bf05070 */
[----:B------:R-:W2:Y:S01]  /*5150*/  LDCU.128 UR40, c[0x0][0xa80] ;  /* 0x00015000ff2877ac */ /* 0x000ea20008000c00 */
[----:B------:R-:W2:Y:S01]  /*5160*/  LDCU UR48, c[0x0][0xc20] ;  /* 0x00018400ff3077ac */ /* 0x000ea20008000800 */
[----:B------:R-:W2:Y:S01]  /*5170*/  LDCU UR4, c[0x0][0xc30] ;  /* 0x00018600ff0477ac */ /* 0x000ea20008000800 */
[----:B------:R-:W2:Y:S01]  /*5180*/  LDCU.128 UR44, c[0x0][0xa90] ;  /* 0x00015200ff2c77ac */ /* 0x000ea20008000c00 */
[----:B------:R-:W-:Y:S01]  /*5190*/  UMOV UR24, 0x400 ;  /* 0x0000040000187882 */ /* 0x000fe20000000000 */
[----:B-1----:R-:W-:-:S02]  /*51a0*/  UIMAD.WIDE.U32 UR8, UR27, UR35, URZ ;  /* 0x000000231b0872a5 */ /* 0x002fc4000f8e00ff */
[----:B---3--:R-:W-:Y:S02]  /*51b0*/  ULEA UR24, UR6, UR24, 0x18 ;  /* 0x0000001806187291 */ /* 0x008fe4000f8ec0ff */
[----:B----4-:R-:W-:Y:S02]  /*51c0*/  UIMAD.WIDE.U32 UR6, UR30, UR32, URZ ;  /* 0x000000201e0672a5 */ /* 0x010fe4000f8e00ff */
[----:B------:R-:W-:Y:S02]  /*51d0*/  UISETP.NE.AND.EX UP5, UPT, UR5, URZ, UPT, UP0 ;  /* 0x000000ff0500728c */ /* 0x000fe4000bfa5300 */
[----:B------:R-:W-:Y:S02]  /*51e0*/  UISETP.NE.U32.AND UP6, UPT, UR28, URZ, UPT ;  /* 0x000000ff1c00728c */ /* 0x000fe4000bfc5070 */
[----:B------:R-:W-:Y:S02]  /*51f0*/  UIADD3 UR31, UPT, UPT, UR24, 0x188, URZ ;  /* 0x00000188181f7890 */ /* 0x000fe4000fffe0ff */
[----:B------:R-:W-:-:S02]  /*5200*/  UISETP.NE.AND UP0, UPT, UR39, 0x1, UPT ;  /* 0x000000012700788c */ /* 0x000fc4000bf05270 */
[----:B------:R-:W-:Y:S02]  /*5210*/  UISETP.GE.AND UP2, UPT, UR39, 0x1, UPT ;  /* 0x000000012700788c */ /* 0x000fe4000bf46270 */
[----:B------:R-:W-:Y:S01]  /*5220*/  UISETP.NE.AND UP0, UPT, UR17, 0x1, UPT ;  /* 0x000000011100788c */ /* 0x000fe2000bf05270 */
[----:B------:R-:W-:Y:S01]  /*5230*/  UMOV UR6, UR7 ;  /* 0x0000000700067c82 */ /* 0x000fe20008000000 */
[----:B------:R-:W-:Y:S01]  /*5240*/  UMOV UR36, UR9 ;  /* 0x0000000900247c82 */ /* 0x000fe20008000000 */
[----:B------:R-:W-:Y:S02]  /*5250*/  UISETP.NE.AND UP2, UPT, UR34, 0x1, UPT ;  /* 0x000000012200788c */ /* 0x000fe4000bf45270 */
[----:B--2---:R-:W-:Y:S01]  /*5260*/  UISETP.NE.AND UP0, UPT, UR40, 0x1, UPT ;  /* 0x000000012800788c */ /* 0x004fe2000bf05270 */
[----:B------:R-:W-:Y:S01]  /*5270*/  UMOV UR26, URZ ;  /* 0x000000ff001a7c82 */ /* 0x000fe20008000000 */
[----:B------:R-:W1:Y:S01]  /*5280*/  LDCU UR49, c[0x0][0xaa0] ;  /* 0x00015400ff3177ac */ /* 0x000e620008000800 */
[----:B------:R-:W-:Y:S01]  /*5290*/  UPLOP3.LUT UP4, UPT, UPT, UPT, UPT, 0x40, 0x4 ;  /* 0x000000000004789c */ /* 0x000fe20003f8e870 */
[----:B------:R-:W2:Y:S01]  /*52a0*/  LDCU.64 UR18, c[0x0][0xc28] ;  /* 0x00018500ff1277ac */ /* 0x000ea20008000a00 */
[----:B------:R-:W-:-:S02]  /*52b0*/  UISETP.NE.AND.EX UP6, UPT, UR29, URZ, UPT, UP6 ;  /* 0x000000ff1d00728c */ /* 0x000fc4000bfc5360 */
[----:B------:R-:W-:Y:S02]  /*52c0*/  UPRMT UR31, URZ, 0x654, UR31 ;  /* 0x00000654ff1f7896 */ /* 0x000fe4000800001f */
[----:B------:R-:W-:Y:S02]  /*52d0*/  USHF.R.U32.HI UR37, URZ, UR33, UR6 ;  /* 0x00000021ff257299 */ /* 0x000fe40008011606 */
[----:B------:R-:W-:Y:S02]  /*52e0*/  USHF.R.U32.HI UR36, URZ, UR48, UR36 ;  /* 0x00000030ff247299 */ /* 0x000fe40008011624 */
[----:B------:R-:W-:Y:S02]  /*52f0*/  UISETP.NE.AND UP3, UPT, UR4, 0x1, UPT ;  /* 0x000000010400788c */ /* 0x000fe4000bf65270 */
[----:B------:R-:W-:Y:S02]  /*5300*/  UISETP.NE.AND UP2, UPT, UR43, 0x1, UPT ;  /* 0x000000012b00788c */ /* 0x000fe4000bf45270 */
[----:B------:R-:W-:-:S11]  /*5310*/  UISETP.NE.AND UP0, UPT, UR46, 0x1, UPT ;  /* 0x000000012e00788c */ /* 0x000fd6000bf05270 */
.L_x_104:
[----:B------:R-:W-:Y:S04]  /*5320*/  SHF.L.U32 R5, R8, 0x1f, RZ ;  /* 0x0000001f08057819 */ /* 0x000fe800000006ff */
[----:B---3--:R-:W3:Y:S02]  /*5330*/  SYNCS.PHASECHK.TRANS64.TRYWAIT P0, [UR24+0x180], R5 ;  /* 0x00018005ff0075a7 */ /* 0x008ee40008001118 */
[----:B---3--:R-:W-:Y:S05]  /*5340*/  @!P0 BRA `(.L_x_96) ;  /* 0x0000004800fc8947 */ /* 0x008fea0003800000 */
.L_x_201:
[----:B---3--:R-:W3:Y:S01]  /*5350*/  LDS.128 R4, [UR24+0x1c0] ;  /* 0x0001c018ff047984 */ /* 0x008ee20008000c00 */
[----:B------:R-:W-:Y:S01]  /*5360*/  UISETP.GE.AND UP0, UPT, UR39, 0x1, UPT ;  /* 0x000000012700788c */ /* 0x000fe2000bf06270 */
[----:B------:R-:W-:Y:S01]  /*5370*/  @!PT LDS RZ, [RZ] ;  /* 0x00000000fffff984 */ /* 0x000fe20000000800 */
[----:B------:R-:W-:Y:S01]  /*5380*/  @!PT LDS RZ, [RZ] ;  /* 0x00000000fffff984 */ /* 0x000fe20000000800 */
[----:B------:R-:W-:Y:S01]  /*5390*/  @!PT LDS RZ, [RZ] ;  /* 0x00000000fffff984 */ /* 0x000fe20000000800 */
[----:B------:R-:W-:Y:S01]  /*53a0*/  @!PT LDS RZ, [RZ] ;  /* 0x00000000fffff984 */ /* 0x000fe20000000800 */
[----:B------:R4:W-:Y:S06]  /*53b0*/  MEMBAR.ALL.CTA ;  /* 0x0000000000007992 */ /* 0x0009ec0000008000 */
[----:B----4-:R-:W4:Y:S02]  /*53c0*/  FENCE.VIEW.ASYNC.S ;  /* 0x00000000000073c6 */ /* 0x010f240000000000 */
[----:B----4-:R-:W-:Y:S01]  /*53d0*/  SYNCS.ARRIVE.TRANS64.RED.A1T0 RZ, [UR31], RZ ;  /* 0x000000ffffff79a7 */ /* 0x010fe2000810041f */
[----:B---3--:R-:W-:Y:S11]  /*53e0*/  LOP3.LUT P0, RZ, R6, 0x1, RZ, 0xc0, !PT ;  /* 0x0000000106ff7812 */ /* 0x008ff6000780c0ff */
[----:B------:R-:W-:Y:S02]  /*53f0*/  @!UPT UIADD3 URZ, UPT, UPT, URZ, URZ, URZ ;  /* 0x000000fffffff290 */ /* 0x000fe4000fffe0ff */
[----:B------:R-:W-:Y:S01]  /*5400*/  VOTEU.ANY UP2, P0 ;  /* 0x0000000000ff7886 */ /* 0x000fe20000040100 */
[----:B------:R-:W-:Y:S11]  /*5410*/  PLOP3.LUT P0, PT, PT, PT, UP2, 0x80, 0x8 ;  /* 0x000000000008781c */ /* 0x000ff60003f0f028 */
[----:B------:R-:W-:Y:S02]  /*5420*/  @!UPT UIADD3 URZ, UPT, UPT, URZ, URZ, URZ ;  /* 0x000000fffffff290 */ /* 0x000fe4000fffe0ff */
[----:B------:R-:W-:Y:S02]  /*5430*/  @P0 MOV R2, R4 ;  /* 0x0000000400020202 */ /* 0x000fe40000000f00 */
[----:B------:R-:W-:Y:S02]  /*5440*/  @P0 LOP3.LUT R0, R5, 0xffff, RZ, 0xc0, !PT ;  /* 0x0000ffff05000812 */ /* 0x000fe400078ec0ff */
[----:B------:R-:W-:Y:S02]  /*5450*/  @P0 R2UR UR5, R2 ;  /* 0x00000000020502ca */ /* 0x000fe400000e0000 */
[----:B------:R-:W-:Y:S11]  /*5460*/  @P0 R2UR UR4, R0 ;  /* 0x00000000000402ca */ /* 0x000ff600000e0000 */
[----:B------:R-:W-:Y:S02]  /*5470*/  @UP2 UMOV UR16, UR5 ;  /* 0x0000000500102c82 */ /* 0x000fe40008000000 */
[----:B------:R-:W-:Y:S01]  /*5480*/  @UP2 UMOV UR15, UR4 ;  /* 0x00000004000f2c82 */ /* 0x000fe20008000000 */
[----:B------:R-:W-:Y:S05]  /*5490*/  BRA.U !UP0, `(.L_x_97) ;  /* 0x0000000108c07547 */ /* 0x000fea000b800000 */
[----:B------:R-:W-:Y:S02]  /*54a0*/  UIMAD.WIDE.U32 UR8, UR15, UR35, URZ ;  /* 0x000000230f0872a5 */ /* 0x000fe4000f8e00ff */
[----:B------:R-:W-:Y:S02]  /*54b0*/  UP2UR UR14, UPR, URZ, 0x4 ;  /* 0x00000004ff0e7883 */ /* 0x000fe40008000000 */
[----:B------:R-:W-:Y:S02]  /*54c0*/  UISETP.NE.AND UP2, UPT, UR34, 0x1, UPT ;  /* 0x000000012200788c */ /* 0x000fe4000bf45270 */
[----:B------:R-:W-:Y:S02]  /*54d0*/  UIMAD.WIDE.U32 UR10, UR16, UR32, URZ ;  /* 0x00000020100a72a5 */ /* 0x000fe4000f8e00ff */
[----:B------:R-:W-:Y:S02]  /*54e0*/  USEL UR4, UR27, UR36, !UP2 ;  /* 0x000000241b047287 */ /* 0x000fe4000d000000 */
[----:B------:R-:W-:Y:S02]  /*54f0*/  UISETP.NE.AND UP0, UPT, UR17, 0x1, UPT ;  /* 0x000000011100788c */ /* 0x000fe4000bf05270 */
[----:B------:R-:W-:Y:S02]  /*5500*/  UP2UR UR22, UPR, URZ, 0x2 ;  /* 0x00000002ff167883 */ /* 0x000fe40008000000 */
[----:B------:R-:W-:Y:S02]  /*5510*/  UISETP.NE.AND UP1, UPT, UR39, 0x1, UPT ;  /* 0x000000012700788c */ /* 0x000fe4000bf25270 */
[----:B--2---:R-:W-:Y:S02]  /*5520*/  UIMAD.WIDE.U32 UR12, UR4, UR18, URZ ;  /* 0x00000012040c72a5 */ /* 0x004fe4000f8e00ff */
[----:B------:R-:W-:Y:S01]  /*5530*/  USEL UR7, UR30, UR37, !UP0 ;  /* 0x000000251e077287 */ /* 0x000fe2000c000000 */
[----:B------:R-:W-:Y:S02]  /*5540*/  UMOV UR5, UR9 ;  /* 0x0000000900057c82 */ /* 0x000fe40008000000 */
[----:B------:R-:W-:Y:S02]  /*5550*/  USHF.R.U32.HI UR6, URZ, UR48, UR5 ;  /* 0x00000030ff067299 */ /* 0x000fe40008011605 */
[----:B------:R-:W-:Y:S02]  /*5560*/  UIMAD.WIDE.U32 UR20, UR7, UR18, URZ ;  /* 0x00000012071472a5 */ /* 0x000fe4000f8e00ff */
[----:B------:R-:W-:Y:S02]  /*5570*/  USEL UR6, UR15, UR6, !UP2 ;  /* 0x000000060f067287 */ /* 0x000fe4000d000000 */
[----:B------:R-:W-:Y:S01]  /*5580*/  UISETP.NE.AND UP2, UPT, UR14, URZ, UPT ;  /* 0x000000ff0e00728c */ /* 0x000fe2000bf45270 */
[----:B------:R-:W-:Y:S01]  /*5590*/  UMOV UR5, UR11 ;  /* 0x0000000b00057c82 */ /* 0x000fe20008000000 */
[----:B------:R-:W-:Y:S02]  /*55a0*/  UIMAD.WIDE.U32 UR10, UR6, UR18, URZ ;  /* 0x00000012060a72a5 */ /* 0x000fe4000f8e00ff */
[----:B------:R-:W-:Y:S03]  /*55b0*/  USHF.R.U32.HI UR8, URZ, UR33, UR5 ;  /* 0x00000021ff087299 */ /* 0x000fe60008011605 */
[----:B------:R-:W-:Y:S02]  /*55c0*/  UMOV UR5, UR13 ;  /* 0x0000000d00057c82 */ /* 0x000fe40008000000 */
[----:B------:R-:W-:Y:S03]  /*55d0*/  @UP1 USHF.R.U32.HI UR4, URZ, UR19, UR5 ;  /* 0x00000013ff041299 */ /* 0x000fe60008011605 */
[----:B------:R-:W-:Y:S01]  /*55e0*/  UMOV UR5, UR21 ;  /* 0x0000001500057c82 */ /* 0x000fe20008000000 */
[----:B------:R-:W-:Y:S02]  /*55f0*/  UIMAD UR4, UR39, UR4, URZ ;  /* 0x00000004270472a4 */ /* 0x000fe4000f8e02ff */
[----:B------:R-:W-:Y:S02]  /*5600*/  @UP1 USHF.R.U32.HI UR7, URZ, UR19, UR5 ;  /* 0x00000013ff071299 */ /* 0x000fe40008011605 */
[----:B------:R-:W-:Y:S02]  /*5610*/  USEL UR5, UR16, UR8, !UP0 ;  /* 0x0000000810057287 */ /* 0x000fe4000c000000 */
[----:B------:R-:W-:Y:S02]  /*5620*/  UIMAD UR8, UR39, UR7, URZ ;  /* 0x00000007270872a4 */ /* 0x000fe4000f8e02ff */
[----:B------:R-:W-:Y:S03]  /*5630*/  UISETP.GE.AND UP0, UPT, UR6, UR4, UPT ;  /* 0x000000040600728c */ /* 0x000fe6000bf06270 */
[----:B------:R-:W-:Y:S01]  /*5640*/  UMOV UR4, UR11 ;  /* 0x0000000b00047c82 */ /* 0x000fe20008000000 */
[----:B------:R-:W-:Y:S02]  /*5650*/  UISETP.GE.OR UP0, UPT, UR5, UR8, UP0 ;  /* 0x000000080500728c */ /* 0x000fe40008706670 */
[----:B------:R-:W-:Y:S02]  /*5660*/  USHF.R.U32.HI UR4, URZ, UR19, UR4 ;  /* 0x00000013ff047299 */ /* 0x000fe40008011604 */
[----:B------:R-:W-:Y:S02]  /*5670*/  UIMAD.WIDE.U32 UR8, UR5, UR18, URZ ;  /* 0x00000012050872a5 */ /* 0x000fe4000f8e00ff */
[----:B------:R-:W-:Y:S04]  /*5680*/  USEL UR10, UR6, UR4, !UP1 ;  /* 0x00000004060a7287 */ /* 0x000fe8000c800000 */
[----:B------:R-:W-:Y:S01]  /*5690*/  UIADD3 UR11, UPT, UPT, -UR10, URZ, URZ ;  /* 0x000000ff0a0b7290 */ /* 0x000fe2000fffe1ff */
[----:B------:R-:W-:Y:S02]  /*56a0*/  @!UP0 UMOV UR4, UR9 ;  /* 0x0000000900048c82 */ /* 0x000fe40008000000 */
[----:B------:R-:W-:Y:S02]  /*56b0*/  @!UP0 USHF.R.U32.HI UR4, URZ, UR19, UR4 ;  /* 0x00000013ff048299 */ /* 0x000fe40008011604 */
[----:B------:R-:W-:Y:S02]  /*56c0*/  UIMAD UR8, UR39, UR11, UR6 ;  /* 0x0000000b270872a4 */ /* 0x000fe4000f8e0206 */
[----:B------:R-:W-:Y:S02]  /*56d0*/  @!UP0 USEL UR4, UR5, UR4, !UP1 ;  /* 0x0000000405048287 */ /* 0x000fe4000c800000 */
[----:B------:R-:W-:Y:S02]  /*56e0*/  UISETP.NE.AND UP1, UPT, UR22, URZ, UPT ;  /* 0x000000ff1600728c */ /* 0x000fe4000bf25270 */
[----:B------:R-:W-:Y:S02]  /*56f0*/  @!UP0 UIMAD UR8, UR7, UR8, UR4 ;  /* 0x00000008070882a4 */ /* 0x000fe4000f8e0204 */
[----:B------:R-:W-:Y:S02]  /*5700*/  @!UP0 UIADD3 UR9, UPT, UPT, UR10, -UR4, URZ ;  /* 0x800000040a098290 */ /* 0x000fe4000fffe0ff */
[----:B------:R-:W-:Y:S02]  /*5710*/  UIADD3 UR4, UPT, UPT, -UR5, URZ, URZ ;  /* 0x000000ff05047290 */ /* 0x000fe4000fffe1ff */
[----:B------:R-:W-:Y:S02]  /*5720*/  UIADD3 UR7, UPT, UPT, -UR6, URZ, URZ ;  /* 0x000000ff06077290 */ /* 0x000fe4000fffe1ff */
[----:B------:R-:W-:Y:S02]  /*5730*/  @!UP0 UIMAD UR6, UR9, UR39, UR5 ;  /* 0x00000027090682a4 */ /* 0x000fe4000f8e0205 */
[----:B------:R-:W-:Y:S02]  /*5740*/  UIMAD UR16, UR17, UR4, UR16 ;  /* 0x00000004111072a4 */ /* 0x000fe4000f8e0210 */
[----:B------:R-:W-:Y:S01]  /*5750*/  UIMAD UR15, UR34, UR7, UR15 ;  /* 0x00000007220f72a4 */ /* 0x000fe2000f8e020f */
[----:B------:R-:W-:Y:S02]  /*5760*/  @!UP0 UMOV UR5, UR8 ;  /* 0x0000000800058c82 */ /* 0x000fe40008000000 */
[----:B------:R-:W-:Y:S02]  /*5770*/  UIMAD UR16, UR5, UR17, UR16 ;  /* 0x00000011051072a4 */ /* 0x000fe4000f8e0210 */
[----:B------:R-:W-:Y:S11]  /*5780*/  UIMAD UR15, UR6, UR34, UR15 ;  /* 0x00000022060f72a4 */ /* 0x000ff6000f8e020f */
[----:B------:R-:W-:Y:S01]  /*5790*/  @!UPT UIADD3 URZ, UPT, UPT, URZ, URZ, URZ ;  /* 0x000000fffffff290 */ /* 0x000fe2000fffe0ff */
.L_x_97:
[----:B------:R-:W3:Y:S01]  /*57a0*/  @!UP3 LDCU.128 UR8, c[0x0][0xc10] ;  /* 0x00018200ff08b7ac */ /* 0x000ee20008000c00 */
[----:B------:R-:W-:Y:S04]  /*57b0*/  ISETP.NE.U32.AND P1, PT, RZ, UR28, PT ;  /* 0x0000001cff007c0c */ /* 0x000fe8000bf25070 */
[----:B------:R-:W-:Y:S01]  /*57c0*/  ISETP.NE.AND.EX P1, PT, RZ, UR29, PT, P1 ;  /* 0x0000001dff007c0c */ /* 0x000fe2000bf25310 */
[----:B------:R-:W4:Y:S01]  /*57d0*/  @!UP3 LDCU UR5, c[0x0][0xc0c] ;  /* 0x00018180ff05b7ac */ /* 0x000f220008000800 */
[----:B------:R-:W-:Y:S02]  /*57e0*/  USHF.L.U32 UR25, UR23, 0x6, URZ ;  /* 0x0000000617197899 */ /* 0x000fe400080006ff */
[----:B---3--:R-:W-:Y:S07]  /*57f0*/  UIMAD.WIDE.U32 UR6, UR16, UR8, URZ ;  /* 0x00000008100672a5 */ /* 0x008fee000f8e00ff */
[----:B------:R-:W-:Y:S01]  /*5800*/  @!UP3 UMOV UR4, UR7 ;  /* 0x000000070004bc82 */ /* 0x000fe20008000000 */
[----:B----4-:R-:W-:Y:S02]  /*5810*/  @!UP3 UISETP.NE.AND UP0, UPT, UR5, 0x1, UPT ;  /* 0x000000010500b88c */ /* 0x010fe4000bf05270 */
[----:B------:R-:W-:Y:S02]  /*5820*/  @!UP3 USHF.R.U32.HI UR4, URZ, UR9, UR4 ;  /* 0x00000009ff04b299 */ /* 0x000fe40008011604 */
[----:B------:R-:W-:Y:S02]  /*5830*/  UIMAD.WIDE.U32 UR6, UR15, UR11, URZ ;  /* 0x0000000b0f0672a5 */ /* 0x000fe4000f8e00ff */
[----:B------:R-:W-:Y:S02]  /*5840*/  @!UP3 USEL UR8, UR16, UR4, !UP0 ;  /* 0x000000041008b287 */ /* 0x000fe4000c000000 */
[----:B------:R-:W-:Y:S03]  /*5850*/  @!UP3 UISETP.NE.AND UP0, UPT, UR10, 0x1, UPT ;  /* 0x000000010a00b88c */ /* 0x000fe6000bf05270 */
[----:B------:R-:W-:Y:S02]  /*5860*/  @!UP3 UMOV UR6, UR7 ;  /* 0x000000070006bc82 */ /* 0x000fe40008000000 */
[----:B------:R-:W3:Y:S02]  /*5870*/  @!UP3 LDCU UR4, c[0x0][0xc20] ;  /* 0x00018400ff04b7ac */ /* 0x000ee40008000800 */
[----:B---3--:R-:W-:Y:S04]  /*5880*/  @!UP3 USHF.R.U32.HI UR6, URZ, UR4, UR6 ;  /* 0x00000004ff06b299 */ /* 0x008fe80008011606 */
[----:B------:R-:W-:Y:S04]  /*5890*/  @!UP3 USEL UR6, UR15, UR6, !UP0 ;  /* 0x000000060f06b287 */ /* 0x000fe8000c000000 */
[----:B------:R-:W-:Y:S02]  /*58a0*/  @!UP3 UIADD3 UR4, UPT, UPT, -UR8, UR6, URZ ;  /* 0x000000060804b290 */ /* 0x000fe4000fffe1ff */
[----:B------:R-:W-:Y:S02]  /*58b0*/  @!UP3 UIADD3 UR6, UPT, UPT, UR8, -UR6, URZ ;  /* 0x800000060806b290 */ /* 0x000fe4000fffe0ff */
[----:B------:R-:W-:Y:S02]  /*58c0*/  @!UP3 UIMAD UR16, UR4, UR5, UR16 ;  /* 0x000000050410b2a4 */ /* 0x000fe4000f8e0210 */
[----:B------:R-:W-:Y:S01]  /*58d0*/  @!UP3 UIMAD UR15, UR6, UR10, UR15 ;  /* 0x0000000a060fb2a4 */ /* 0x000fe2000f8e020f */
[----:B------:R-:W-:Y:S11]  /*58e0*/  BRA.U UP4, `(.L_x_98) ;  /* 0x0000000104107547 */ /* 0x000ff6000b800000 */
[----:B------:R-:W-:Y:S04]  /*58f0*/  MOV R0, UR38 ;  /* 0x0000002600007c02 */ /* 0x000fe80008000f00 */
[----:B------:R-:W-:Y:S04]  /*5900*/  SHF.L.U32 R9, R0, 0x1f, RZ ;  /* 0x0000001f00097819 */ /* 0x000fe800000006ff */
[----:B------:R-:W3:Y:S02]  /*5910*/  SYNCS.PHASECHK.TRANS64.TRYWAIT P2, [UR24+0x178], R9 ;  /* 0x00017809ff0075a7 */ /* 0x000ee40008041118 */
[----:B---3--:R-:W-:Y:S05]  /*5920*/  @!P2 BRA `(.L_x_99) ;  /* 0x00000044009ca947 */ /* 0x008fea0003800000 */
.L_x_98:
[----:B------:R-:W-:Y:S05]  /*5930*/  BRA.U !UP6, `(.L_x_100) ;  /* 0x000000010e387547 */ /* 0x000fea000b800000 */
[----:B------:R-:W-:Y:S01]  /*5940*/  UPLOP3.LUT UP1, UPT, UPT, UPT, UP5, 0x80, 0x8 ;  /* 0x000000000008789c */ /* 0x000fe20003f2f050 */
[----:B---3--:R-:W-:Y:S01]  /*5950*/  HFMA2 R0, -RZ, RZ, 0, 5.9604644775390625e-08 ;  /* 0x00000001ff007431 */ /* 0x008fe200000001ff */
[----:B------:R-:W3:Y:S01]  /*5960*/  LDCU.64 UR8, c[0x0][0x358] ;  /* 0x00006b00ff0877ac */ /* 0x000ee20008000a00 */
[----:B------:R-:W-:Y:S03]  /*5970*/  IMAD.MOV.U32 R87, RZ, RZ, 0x1 ;  /* 0x00000001ff577424 */ /* 0x000fe600078e00ff */
[----:B------:R-:W-:Y:S05]  /*5980*/  PLOP3.LUT P2, PT, PT, PT, UP1, 0x80, 0x8 ;  /* 0x000000000008781c */ /* 0x000fea0003f4f018 */
[----:B------:R-:W4:Y:S01]  /*5990*/  @UP1 LDCU.64 UR4, c[0x0][0x988] ;  /* 0x00013100ff0417ac */ /* 0x000f220008000a00 */
[----:B------:R-:W-:Y:S07]  /*59a0*/  @UP1 UIMAD UR6, UR54, UR28, URZ ;  /* 0x0000001c360612a4 */ /* 0x000fee000f8e02ff */
[----:B------:R-:W-:Y:S01]  /*59b0*/  @!P2 PRMT R87, R0, 0x7610, R87 ;  /* 0x000076100057a816 */ /* 0x000fe20000000057 */
[----:B----4-:R-:W-:Y:S06]  /*59c0*/  @UP1 UIMAD.WIDE UR4, UR6, 0x4, UR4 ;  /* 0x00000004060418a5 */ /* 0x010fec000f8e0204 */
[----:B------:R-:W-:Y:S01]  /*59d0*/  IMAD.U32 R14, RZ, RZ, UR4 ;  /* 0x00000004ff0e7e24 */ /* 0x000fe2000f8e00ff */
[----:B------:R-:W-:Y:S04]  /*59e0*/  MOV R15, UR5 ;  /* 0x00000005000f7c02 */ /* 0x000fe80008000f00 */
[----:B------:R-:W4:Y:S01]  /*59f0*/  @!UP1 LDCU UR4, c[0x0][0x980] ;  /* 0x00013000ff0497ac */ /* 0x000f220008000800 */
[----:B---3-5:R3:W5:Y:S02]  /*5a00*/  @P2 LDG.E R41, desc[UR8][R14.64] ;  /* 0x000000080e292981 */ /* 0x028764000c1e1900 */
[----:B---34-:R-:W-:Y:S07]  /*5a10*/  @!P2 IMAD.U32 R41, RZ, RZ, UR4 ;  /* 0x00000004ff29ae24 */ /* 0x018fee000f8e00ff */
.L_x_100:
[----:B-----5:R-:W-:Y:S01]  /*5a20*/  @!P1 FSETP.EQ.AND P3, PT, R41, RZ, PT ;  /* 0x000000ff2900920b */ /* 0x020fe20003f62000 */
[----:B------:R-:W-:Y:S01]  /*5a30*/  @!UPT UIADD3 URZ, UPT, UPT, URZ, URZ, URZ ;  /* 0x000000fffffff290 */ /* 0x000fe2000fffe0ff */
[----:B------:R-:W-:Y:S11]  /*5a40*/  @!P1 BRA `(.L_x_101) ;  /* 0x0000000000149947 */ /* 0x000ff60003800000 */
[----:B------:R-:W-:Y:S02]  /*5a50*/  LOP3.LUT P1, RZ, R87, 0xff, RZ, 0xc0, !PT ;  /* 0x000000ff57ff7812 */ /* 0x000fe4000782c0ff */
[----:B------:R-:W-:Y:S04]  /*5a60*/  PLOP3.LUT P3, PT, PT, PT, UP1, 0x80, 0x8 ;  /* 0x000000000008781c */ /* 0x000fe80003f6f018 */
[----:B------:R-:W-:Y:S07]  /*5a70*/  PLOP3.LUT P3, PT, P3, PT, PT, 0x8, 0x80 ;  /* 0x000000000080781c */ /* 0x000fee0001f6e170 */
[----:B------:R-:W-:Y:S11]  /*5a80*/  @P1 FSETP.EQ.AND P3, PT, R41, RZ, PT ;  /* 0x000000ff2900120b */ /* 0x000ff60003f62000 */
[----:B------:R-:W-:Y:S02]  /*5a90*/  @!UPT UIADD3 URZ, UPT, UPT, URZ, URZ, URZ ;  /* 0x000000fffffff290 */ /* 0x000fe4000fffe0ff */
.L_x_101:
[----:B------:R-:W-:Y:S01]  /*5aa0*/  ULEA UR7, UR26, UR24, 0x3 ;  /* 0x000000181a077291 */ /* 0x000fe2000f8e18ff */
[----:B---3--:R-:W-:Y:S01]  /*5ab0*/  SHF.L.U32 R9, R10, 0x1f, RZ ;  /* 0x0000001f0a097819 */ /* 0x008fe200000006ff */
[----:B------:R-:W-:Y:S02]  /*5ac0*/  USHF.L.U32 UR11, UR53, 0x7, URZ ;  /* 0x00000007350b7899 */ /* 0x000fe400080006ff */
[----:B------:R-:W-:Y:S02]  /*5ad0*/  UISETP.NE.AND UP0, UPT, UR40, 0x1, UPT ;  /* 0x000000012800788c */ /* 0x000fe4000bf05270 */
[----:B------:R-:W-:Y:S01]  /*5ae0*/  UIMAD.WIDE.U32 UR4, UR11, UR41, URZ ;  /* 0x000000290b0472a5 */ /* 0x000fe2000f8e00ff */
[----:B------:R-:W-:Y:S02]  /*5af0*/  ELECT P2, URZ, PT ;  /* 0x0000000000ff782f */ /* 0x000fe40003840000 */
[----:B------:R-:W3:Y:S02]  /*5b00*/  SYNCS.PHASECHK.TRANS64.TRYWAIT P1, [UR7+0x158], R9 ;  /* 0x00015809ff0075a7 */ /* 0x000ee40008021107 */
[----:B------:R-:W-:Y:S02]  /*5b10*/  PLOP3.LUT P2, PT, P3, P2, PT, 0xf2, 0x2f ;  /* 0x00000000002f781c */ /* 0x000fe40001f45e72 */
[----:B------:R-:W-:Y:S02]  /*5b20*/  UMOV UR4, UR5 ;  /* 0x0000000500047c82 */ /* 0x000fe40008000000 */
[----:B------:R-:W-:Y:S04]  /*5b30*/  USHF.R.U32.HI UR4, URZ, UR42, UR4 ;  /* 0x0000002aff047299 */ /* 0x000fe80008011604 */
[----:B------:R-:W-:Y:S02]  /*5b40*/  USEL UR12, UR11, UR4, !UP0 ;  /* 0x000000040b0c7287 */ /* 0x000fe4000c000000 */
[----:B------:R-:W-:Y:S02]  /*5b50*/  UISETP.NE.AND UP0, UPT, UR43, 0x1, UPT ;  /* 0x000000012b00788c */ /* 0x000fe4000bf05270 */
[----:B------:R-:W-:Y:S02]  /*5b60*/  UIMAD.WIDE.U32 UR4, UR12, UR44, URZ ;  /* 0x0000002c0c0472a5 */ /* 0x000fe4000f8e00ff */
[----:B------:R-:W-:Y:S01]  /*5b70*/  UIADD3 UR6, UPT, UPT, -UR12, URZ, URZ ;  /* 0x000000ff0c067290 */ /* 0x000fe2000fffe1ff */
[----:B------:R-:W-:Y:S03]  /*5b80*/  @!P2 IMAD.MOV.U32 R0, RZ, 0x20, RZ ;  /* 0x00000020ff00a824 */ /* 0x000fe600078e00ff */
[----:B------:R-:W-:Y:S01]  /*5b90*/  UIMAD UR11, UR40, UR6, UR11 ;  /* 0x00000006280b72a4 */ /* 0x000fe2000f8e020b */
[----:B------:R-:W-:Y:S01]  /*5ba0*/  @!P2 IMAD.MOV.U32 R0, RZ, 0x400, R0 ;  /* 0x00000400ff00a824 */ /* 0x000fe200078e0000 */
[----:B------:R-:W-:Y:S02]  /*5bb0*/  UMOV UR4, UR5 ;  /* 0x0000000500047c82 */ /* 0x000fe40008000000 */
[----:B------:R-:W-:Y:S04]  /*5bc0*/  USHF.R.U32.HI UR4, URZ, UR45, UR4 ;  /* 0x0000002dff047299 */ /* 0x000fe80008011604 */
[----:B------:R-:W-:Y:S02]  /*5bd0*/  USEL UR13, UR12, UR4, !UP0 ;  /* 0x000000040c0d7287 */ /* 0x000fe4000c000000 */
[----:B------:R-:W-:Y:S02]  /*5be0*/  UISETP.NE.AND UP0, UPT, UR46, 0x1, UPT ;  /* 0x000000012e00788c */ /* 0x000fe4000bf05270 */
[----:B------:R-:W-:Y:S07]  /*5bf0*/  UIMAD.WIDE.U32 UR4, UR13, UR47, URZ ;  /* 0x0000002f0d0472a5 */ /* 0x000fee000f8e00ff */
[----:B------:R-:W-:Y:S02]  /*5c00*/  UMOV UR4, UR5 ;  /* 0x0000000500047c82 */ /* 0x000fe40008000000 */
[----:B-1----:R-:W-:Y:S04]  /*5c10*/  USHF.R.U32.HI UR4, URZ, UR49, UR4 ;  /* 0x00000031ff047299 */ /* 0x002fe80008011604 */
[----:B------:R-:W-:Y:S02]  /*5c20*/  USEL UR14, UR13, UR4, !UP0 ;  /* 0x000000040d0e7287 */ /* 0x000fe4000c000000 */
[----:B------:R-:W-:Y:S02]  /*5c30*/  UIADD3 UR4, UPT, UPT, -UR13, URZ, URZ ;  /* 0x000000ff0d047290 */ /* 0x000fe4000fffe1ff */
[----:B------:R-:W-:Y:S02]  /*5c40*/  UIADD3 UR5, UPT, UPT, -UR14, URZ, URZ ;  /* 0x000000ff0e057290 */ /* 0x000fe4000fffe1ff */
[----:B------:R-:W-:Y:S02]  /*5c50*/  UIMAD UR12, UR43, UR4, UR12 ;  /* 0x000000042b0c72a4 */ /* 0x000fe4000f8e020c */
[----:B------:R-:W-:Y:S01]  /*5c60*/  UIMAD UR13, UR46, UR5, UR13 ;  /* 0x000000052e0d72a4 */ /* 0x000fe2000f8e020d */
[----:B---3--:R-:W-:Y:S11]  /*5c70*/  @!P1 BRA `(.L_x_102) ;  /* 0x0000004000e09947 */ /* 0x008ff60003800000 */
.L_x_204:
[----:B------:R-:W3:Y:S01]  /*5c80*/  S2UR UR50, SR_CgaCtaId ;  /* 0x00000000003279c3 */ /* 0x000ee20000008800 */
[----:B------:R-:W-:Y:S01]  /*5c90*/  @!P2 R2UR UR4, R0 ;  /* 0x000000000004a2ca */ /* 0x000fe200000e0000 */
[----:B------:R-:W-:Y:S01]  /*5ca0*/  VOTEU.ALL UP0, P2 ;  /* 0x0000000000ff7886 */ /* 0x000fe20001000000 */
[----:B-1----:R-:W-:Y:S02]  /*5cb0*/  @!P2 IADD3 R2, P1, PT, R12, 0x680, RZ ;  /* 0x000006800c02a810 */ /* 0x002fe40007f3e0ff */
[----:B------:R-:W-:Y:S02]  /*5cc0*/  @P0 SHF.R.U32.HI R4, RZ, 0x10, R5 ;  /* 0x00000010ff040819 */ /* 0x000fe40000011605 */
[----:B------:R-:W-:Y:S01]  /*5cd0*/  @!P2 R2UR UR6, R2 ;  /* 0x000000000206a2ca */ /* 0x000fe200000e0000 */
[----:B------:R-:W-:Y:S01]  /*5ce0*/  @!P2 IMAD.X R0, RZ, RZ, R13, P1 ;  /* 0x000000ffff00a224 */ /* 0x000fe200008e060d */
[----:B------:R-:W-:Y:S01]  /*5cf0*/  @!UP0 ULEA UR5, UR26, UR24, 0xd ;  /* 0x000000181a058291 */ /* 0x000fe2000f8e68ff */
[----:B------:R-:W-:Y:S03]  /*5d00*/  @P0 R2UR UR54, R4 ;  /* 0x00000000043602ca */ /* 0x000fe600000e0000 */
[----:B------:R-:W-:Y:S02]  /*5d10*/  @!UP0 UIADD3 UR8, UPT, UPT, UR5, 0x200, URZ ;  /* 0x0000020005088890 */ /* 0x000fe4000fffe0ff */
[----:B------:R-:W-:Y:S01]  /*5d20*/  @!UP0 UPRMT UR22, UR4, 0x5410, URZ ;  /* 0x0000541004168896 */ /* 0x000fe200080000ff */
[----:B------:R-:W-:Y:S01]  /*5d30*/  @!P2 R2UR UR4, R0 ;  /* 0x000000000004a2ca */ /* 0x000fe200000e0000 */
[----:B------:R-:W-:Y:S01]  /*5d40*/  UIADD3 UR5, UPT, UPT, UR26, 0x1, URZ ;  /* 0x000000011a057890 */ /* 0x000fe2000fffe0ff */
[----:B------:R-:W-:Y:S02]  /*5d50*/  @!P2 IMAD.MOV.U32 R0, RZ, RZ, 0x2000 ;  /* 0x00002000ff00a424 */ /* 0x000fe400078e00ff */
[----:B------:R-:W-:Y:S01]  /*5d60*/  IMAD.U32 R14, RZ, RZ, UR6 ;  /* 0x00000006ff0e7e24 */ /* 0x000fe2000f8e00ff */
[----:B------:R-:W-:Y:S04]  /*5d70*/  UISETP.NE.AND UP0, UPT, UR5, 0x3, UPT ;  /* 0x000000030500788c */ /* 0x000fe8000bf05270 */
[----:B------:R-:W-:Y:S01]  /*5d80*/  @!P2 R2UR UR20, R14 ;  /* 0x000000000e14a2ca */ /* 0x000fe200000e0000 */
[----:B------:R-:W-:Y:S02]  /*5d90*/  USEL UR5, UR5, URZ, UP0 ;  /* 0x000000ff05057287 */ /* 0x000fe40008000000 */
[----:B------:R-:W-:Y:S01]  /*5da0*/  USEL UR23, URZ, 0x1, UP0 ;  /* 0x00000001ff177887 */ /* 0x000fe20008000000 */
[----:B------:R-:W-:Y:S01]  /*5db0*/  IMAD.U32 R15, RZ, RZ, UR4 ;  /* 0x00000004ff0f7e24 */ /* 0x000fe2000f8e00ff */
[----:B------:R-:W-:Y:S01]  /*5dc0*/  UIADD3 UR4, UPT, UPT, UR7, 0x140, URZ ;  /* 0x0000014007047890 */ /* 0x000fe2000fffe0ff */
[----:B------:R-:W-:Y:S03]  /*5dd0*/  VOTEU.ALL UP0, P2 ;  /* 0x0000000000ff7886 */ /* 0x000fe60001000000 */
[----:B------:R-:W-:Y:S01]  /*5de0*/  @!P2 R2UR UR21, R15 ;  /* 0x000000000f15a2ca */ /* 0x000fe200000e0000 */
[----:B---3--:R-:W-:Y:S01]  /*5df0*/  UPRMT UR6, UR50, 0x654, UR4 ;  /* 0x0000065432067896 */ /* 0x008fe20008000004 */
[----:B------:R-:W-:Y:S01]  /*5e00*/  LOP3.LUT R10, R10, UR23, RZ, 0x3c, !PT ;  /* 0x000000170a0a7c12 */ /* 0x000fe2000f8e3cff */
[----:B------:R-:W-:Y:S01]  /*5e10*/  @!UP0 UMOV UR9, UR4 ;  /* 0x0000000400098c82 */ /* 0x000fe20008000000 */
[----:B------:R-:W-:Y:S01]  /*5e20*/  @!UP0 UMOV UR10, UR25 ;  /* 0x00000019000a8c82 */ /* 0x000fe20008000000 */
[----:B------:R-:W-:Y:S01]  /*5e30*/  ULEA UR4, UR5, UR24, 0x3 ;  /* 0x0000001805047291 */ /* 0x000fe2000f8e18ff */
[----:B------:R-:W-:Y:S07]  /*5e40*/  SHF.L.U32 R9, R10, 0x1f, RZ ;  /* 0x0000001f0a097819 */ /* 0x000fee00000006ff */
[----:B------:R1:W-:Y:S01]  /*5e50*/  @!UP0 UTMALDG.5D.IM2COL [UR8], [UR20], UR22 ;  /* 0x00000008140083b4 */ /* 0x0003e20008060016 */
[----:B------:R1:W-:Y:S01]  /*5e60*/  @!P2 SYNCS.ARRIVE.TRANS64.RED.A0TR RZ, [UR7+0x140], R0 ;  /* 0x00014000ffffa9a7 */ /* 0x0003e20008300407 */
[----:B------:R-:W-:Y:S01]  /*5e70*/  SYNCS.ARRIVE.TRANS64.RED.A1T0 RZ, [UR6], RZ ;  /* 0x000000ffffff79a7 */ /* 0x000fe20008100406 */
[----:B------:R-:W3:Y:S02]  /*5e80*/  SYNCS.PHASECHK.TRANS64.TRYWAIT P1, [UR4+0x158], R9 ;  /* 0x00015809ff0075a7 */ /* 0x000ee40008021104 */
[----:B-1-3--:R-:W-:Y:S05]  /*5e90*/  @!P1 BRA `(.L_x_103) ;  /* 0x0000004000709947 */ /* 0x00afea0003800000 */
.L_x_206:
[----:B------:R-:W3:Y:S01]  /*5ea0*/  S2UR UR50, SR_CgaCtaId ;  /* 0x00000000003279c3 */ /* 0x000ee20000008800 */
[----:B------:R-:W-:Y:S01]  /*5eb0*/  UIADD3 UR6, UPT, UPT, UR5, 0x1, URZ ;  /* 0x0000000105067890 */ /* 0x000fe2000fffe0ff */
[----:B-1----:R-:W-:Y:S01]  /*5ec0*/  @!P2 IMAD.MOV.U32 R0, RZ, 0x20, RZ ;  /* 0x00000020ff00a824 */ /* 0x002fe200078e00ff */
[----:B------:R-:W-:Y:S01]  /*5ed0*/  UPLOP3.LUT UP4, UPT, UPT, UPT, UPT, 0x80, 0x8 ;  /* 0x000000000008789c */ /* 0x000fe20003f8f070 */
[----:B------:R-:W-:Y:S01]  /*5ee0*/  @!P2 IADD3 R2, P0, PT, R12, 0x680, RZ ;  /* 0x000006800c02a810 */ /* 0x000fe20007f1e0ff */
[----:B------:R-:W-:Y:S01]  /*5ef0*/  UISETP.NE.AND UP0, UPT, UR6, 0x3, UPT ;  /* 0x000000030600788c */ /* 0x000fe2000bf05270 */
[----:B------:R-:W-:Y:S01]  /*5f00*/  @!P2 IMAD.MOV.U32 R0, RZ, 0x400, R0 ;  /* 0x00000400ff00a824 */ /* 0x000fe200078e0000 */
[----:B------:R-:W-:Y:S02]  /*5f10*/  R2UR UR23, R92 ;  /* 0x000000005c1772ca */ /* 0x000fe400000e0000 */
[----:B------:R-:W-:Y:S01]  /*5f20*/  USEL UR26, UR6, URZ, UP0 ;  /* 0x000000ff061a7287 */ /* 0x000fe20008000000 */
[----:B------:R-:W-:Y:S01]  /*5f30*/  R2UR UR22, R93 ;  /* 0x000000005d1672ca */ /* 0x000fe200000e0000 */
[----:B------:R-:W-:Y:S01]  /*5f40*/  USEL UR21, URZ, 0x1, UP0 ;  /* 0x00000001ff157887 */ /* 0x000fe20008000000 */
[----:B------:R-:W-:Y:S01]  /*5f50*/  @!P2 R2UR UR6, R0 ;  /* 0x000000000006a2ca */ /* 0x000fe200000e0000 */
[----:B------:R-:W-:Y:S01]  /*5f60*/  VOTEU.ALL UP0, P2 ;  /* 0x0000000000ff7886 */ /* 0x000fe20001000000 */
[----:B------:R-:W-:Y:S01]  /*5f70*/  @!P2 IMAD.X R0, RZ, RZ, R13, P0 ;  /* 0x000000ffff00a224 */ /* 0x000fe200000e060d */
[----:B------:R-:W-:Y:S02]  /*5f80*/  LOP3.LUT R8, R8, 0x1, RZ, 0x3c, !PT ;  /* 0x0000000108087812 */ /* 0x000fe400078e3cff */
[----:B------:R-:W-:Y:S01]  /*5f90*/  LOP3.LUT R10, R10, UR21, RZ, 0x3c, !PT ;  /* 0x000000150a0a7c12 */ /* 0x000fe2000f8e3cff */
[----:B------:R-:W-:Y:S02]  /*5fa0*/  @!UP0 ULEA UR5, UR5, UR24, 0xd ;  /* 0x0000001805058291 */ /* 0x000fe4000f8e68ff */
[----:B------:R-:W-:Y:S02]  /*5fb0*/  @!UP0 UIADD3 UR10, UPT, UPT, UR25, 0x20, URZ ;  /* 0x00000020190a8890 */ /* 0x000fe4000fffe0ff */
[----:B------:R-:W-:Y:S02]  /*5fc0*/  @!UP0 UIADD3 UR8, UPT, UPT, UR5, 0x200, URZ ;  /* 0x0000020005088890 */ /* 0x000fe4000fffe0ff */
[----:B------:R-:W-:Y:S01]  /*5fd0*/  UIADD3 UR23, UPT, UPT, UR15, UR23, URZ ;  /* 0x000000170f177290 */ /* 0x000fe2000fffe0ff */
[----:B------:R-:W-:Y:S01]  /*5fe0*/  @!P2 R2UR UR5, R0 ;  /* 0x000000000005a2ca */ /* 0x000fe200000e0000 */
[----:B------:R-:W-:Y:S01]  /*5ff0*/  @!UP0 UPRMT UR20, UR6, 0x5410, URZ ;  /* 0x0000541006148896 */ /* 0x000fe200080000ff */
[----:B------:R-:W-:Y:S01]  /*6000*/  @!P2 R2UR UR6, R2 ;  /* 0x000000000206a2ca */ /* 0x000fe200000e0000 */
[----:B------:R-:W-:Y:S01]  /*6010*/  VOTEU.ALL UP0, P2 ;  /* 0x0000000000ff7886 */ /* 0x000fe20001000000 */
[----:B------:R-:W-:Y:S09]  /*6020*/  UIADD3 UR53, UPT, UPT, UR16, UR22, URZ ;  /* 0x0000001610357290 */ /* 0x000ff2000fffe0ff */
[----:B------:R-:W-:Y:S01]  /*6030*/  IMAD.U32 R5, RZ, RZ, UR5 ;  /* 0x00000005ff057e24 */ /* 0x000fe2000f8e00ff */
[----:B------:R-:W-:Y:S01]  /*6040*/  UIADD3 UR5, UPT, UPT, UR4, 0x140, URZ ;  /* 0x0000014004057890 */ /* 0x000fe2000fffe0ff */
[----:B------:R-:W-:Y:S03]  /*6050*/  IMAD.U32 R4, RZ, RZ, UR6 ;  /* 0x00000006ff047e24 */ /* 0x000fe6000f8e00ff */
[----:B------:R-:W-:Y:S02]  /*6060*/  @!P2 R2UR UR7, R5 ;  /* 0x000000000507a2ca */ /* 0x000fe400000e0000 */
[----:B------:R-:W-:Y:S01]  /*6070*/  @!P2 R2UR UR6, R4 ;  /* 0x000000000406a2ca */ /* 0x000fe200000e0000 */
[----:B------:R-:W-:Y:S01]  /*6080*/  @!UP0 UMOV UR9, UR5 ;  /* 0x0000000500098c82 */ /* 0x000fe20008000000 */
[----:B---3--:R-:W-:Y:S11]  /*6090*/  UPRMT UR5, UR50, 0x654, UR5 ;  /* 0x0000065432057896 */ /* 0x008ff60008000005 */
[----:B------:R3:W-:Y:S01]  /*60a0*/  @!UP0 UTMALDG.5D.IM2COL [UR8], [UR6], UR20 ;  /* 0x00000008060083b4 */ /* 0x0007e20008060014 */
[----:B------:R3:W-:Y:S01]  /*60b0*/  @!P2 SYNCS.ARRIVE.TRANS64.RED.A0TR RZ, [UR4+0x140], R3 ;  /* 0x00014003ffffa9a7 */ /* 0x0007e20008300404 */
[----:B------:R-:W-:Y:S01]  /*60c0*/  SYNCS.ARRIVE.TRANS64.RED.A1T0 RZ, [UR5], RZ ;  /* 0x000000ffffff79a7 */ /* 0x000fe20008100405 */
[----:B------:R-:W-:Y:S05]  /*60d0*/  BRA.U UP2, `(.L_x_104) ;  /* 0xfffffff102907547 */ /* 0x000fea000b83ffff */
[----:B------:R-:W-:Y:S01]  /*60e0*/  UIADD3 UR24, UPT, UPT, UR24, 0x158, URZ ;  /* 0x0000015818187890 */ /* 0x000fe2000fffe0ff */
[----:B---3--:R-:W-:-:S03]  /*60f0*/  SHF.L.U32 R3, R10, 0x1f, RZ ;  /* 0x0000001f0a037819 */ /* 0x008fc600000006ff */
[----:B------:R-:W-:-:S09]  /*6100*/  ULEA UR4, UR26, UR24, 0x3 ;  /* 0x000000181a047291 */ /* 0x000fd2000f8e18ff */
[----:B------:R-:W1:Y:S02]  /*6110*/  SYNCS.PHASECHK.TRANS64.TRYWAIT P0, [UR4], R3 ;  /* 0x00000003ff0075a7 */ /* 0x000e640008001104 */
[----:B-1----:R-:W-:Y:S05]  /*6120*/  @!P0 BRA `(.L_x_105) ;  /* 0x0000003c00e48947 */ /* 0x002fea0003800000 */
.L_x_208:
[----:B------:R-:W-:-:S04]  /*6130*/  UIADD3 UR4, UPT, UPT, UR26, 0x1, URZ ;  /* 0x000000011a047890 */ /* 0x000fc8000fffe0ff */
[----:B------:R-:W-:-:S04]  /*6140*/  UISETP.NE.AND UP0, UPT, UR4, 0x3, UPT ;  /* 0x000000030400788c */ /* 0x000fc8000bf05270 */
[----:B------:R-:W-:Y:S02]  /*6150*/  USEL UR6, URZ, 0x1, UP0 ;  /* 0x00000001ff067887 */ /* 0x000fe40008000000 */
[----:B------:R-:W-:-:S04]  /*6160*/  USEL UR4, UR4, URZ, UP0 ;  /* 0x000000ff04047287 */ /* 0x000fc80008000000 */
[----:B------:R-:W-:Y:S01]  /*6170*/  ULEA UR5, UR4, UR24, 0x3 ;  /* 0x0000001804057291 */ /* 0x000fe2000f8e18ff */
[----:B------:R-:W-:-:S04]  /*6180*/  LOP3.LUT R10, R10, UR6, RZ, 0x3c, !PT ;  /* 0x000000060a0a7c12 */ /* 0x000fc8000f8e3cff */
[----:B-1----:R-:W-:-:S04]  /*6190*/  SHF.L.U32 R3, R10, 0x1f, RZ ;  /* 0x0000001f0a037819 */ /* 0x002fc800000006ff */
[----:B------:R-:W1:Y:S02]  /*61a0*/  SYNCS.PHASECHK.TRANS64.TRYWAIT P0, [UR5], R3 ;  /* 0x00000003ff0075a7 */ /* 0x000e640008001105 */
[----:B-1----:R-:W-:Y:S05]  /*61b0*/  @!P0 BRA `(.L_x_106) ;  /* 0x0000003c00d88947 */ /* 0x002fea0003800000 */
.L_x_210:
[----:B------:R-:W-:-:S04]  /*61c0*/  UIADD3 UR4, UPT, UPT, UR4, 0x1, URZ ;  /* 0x0000000104047890 */ /* 0x000fc8000fffe0ff */
[----:B------:R-:W-:-:S04]  /*61d0*/  UISETP.NE.AND UP0, UPT, UR4, 0x3, UPT ;  /* 0x000000030400788c */ /* 0x000fc8000bf05270 */
[----:B------:R-:W-:Y:S02]  /*61e0*/  USEL UR5, URZ, 0x1, UP0 ;  /* 0x00000001ff057887 */ /* 0x000fe40008000000 */
[----:B------:R-:W-:-:S04]  /*61f0*/  USEL UR4, UR4, URZ, UP0 ;  /* 0x000000ff04047287 */ /* 0x000fc80008000000 */
[----:B------:R-:W-:Y:S01]  /*6200*/  ULEA UR4, UR4, UR24, 0x3 ;  /* 0x0000001804047291 */ /* 0x000fe2000f8e18ff */
[----:B-1----:R-:W-:-:S04]  /*6210*/  LOP3.LUT R3, R10, UR5, RZ, 0x3c, !PT ;  /* 0x000000050a037c12 */ /* 0x002fc8000f8e3cff */
[----:B------:R-:W-:Y:S01]  /*6220*/  SHF.L.U32 R3, R3, 0x1f, RZ ;  /* 0x0000001f03037819 */ /* 0x000fe200000006ff */
[----:B------:R-:W-:-:S07]  /*6230*/  IMAD.U32 R0, RZ, RZ, UR4 ;  /* 0x00000004ff007e24 */ /* 0x000fce000f8e00ff */
.L_x_107:
[----:B-1----:R1:W3:Y:S02]  /*6240*/  SYNCS.PHASECHK.TRANS64.TRYWAIT P0, [R0+URZ], R3 ;  /* 0x00000003000075a7 */ /* 0x0022e400080011ff */
[----:B---3--:R-:W-:Y:S05]  /*6250*/  @!P0 NANOSLEEP.SYNCS 0x989680 ;  /* 0x009896800000895d */ /* 0x008fea0003900000 */
[----:B------:R-:W3:Y:S02]  /*6260*/  @!P0 SYNCS.PHASECHK.TRANS64 P0, [R0+URZ], R3 ;  /* 0x00000003000085a7 */ /* 0x000ee400080010ff */
[----:B--23--:R-:W-:Y:S05]  /*6270*/  @P0 EXIT ;  /* 0x000000000000094d */ /* 0x00cfea0003800000 */
[----:B------:R-:W-:Y:S05]  /*6280*/  BRA `(.L_x_107) ;  /* 0xfffffffc00ec7947 */ /* 0x000fea000383ffff */
.L_x_95:
[----:B------:R-:W-:-:S06]  /*6290*/  UISETP.GE.AND UP0, UPT, UR18, 0x4, UPT ;  /* 0x000000041200788c */ /* 0x000fcc000bf06270 */
[----:B------:R-:W-:-:S13]  /*62a0*/  PLOP3.LUT P0, PT, PT, PT, UP0, 0x80, 0x8 ;  /* 0x000000000008781c */ /* 0x000fda0003f0f008 */
[----:B-1----:R-:W-:Y:S05]  /*62b0*/  @!P0 EXIT ;  /* 0x000000000000894d */ /* 0x002fea0003800000 */
[----:B------:R-:W1:Y:S08]  /*62c0*/  S2UR UR4, SR_CgaCtaId ;  /* 0x00000000000479c3 */ /* 0x000e700000008800 */
[----:B------:R-:W-:Y:S01]  /*62d0*/  BAR.SYNC.DEFER_BLOCKING 0x6, 0xa0 ;  /* 0x0182800000007b1d */ /* 0x000fe20000010000 */
[C---:B------:R-:W-:Y:S01]  /*62e0*/  IMAD.SHL.U32 R5, R95.reuse, 0x20, RZ ;  /* 0x000000205f057824 */ /* 0x040fe200078e00ff */
[C---:B------:R-:W-:Y:S01]  /*62f0*/  LOP3.LUT R96, R95.reuse, 0x2, RZ, 0xc0, !PT ;  /* 0x000000025f607812 */ /* 0x040fe200078ec0ff */
[C---:B------:R-:W-:Y:S01]  /*6300*/  IMAD.SHL.U32 R98, R95.reuse, 0x4, RZ ;  /* 0x000000045f627824 */ /* 0x040fe200078e00ff */
[C---:B------:R-:W-:Y:S01]  /*6310*/  LOP3.LUT R86, R95.reuse, 0x60, RZ, 0xc0, !PT ;  /* 0x000000605f567812 */ /* 0x040fe200078ec0ff */
[----:B------:R-:W-:Y:S01]  /*6320*/  IMAD.U32 R37, R95, 0x10000, RZ ;  /* 0x000100005f257824 */ /* 0x000fe200078e00ff */
[----:B------:R-:W-:-:S02]  /*6330*/  UMOV UR50, 0x400 ;  /* 0x0000040000327882 */ /* 0x000fc40000000000 */
[----:B------:R-:W2:Y:S01]  /*6340*/  LDC.64 R78, c[0x0][0x9b0] ;  /* 0x00026c00ff4e7b82 */ /* 0x000ea20000000a00 */
[----:B------:R-:W-:Y:S01]  /*6350*/  LOP3.LUT R7, R5, 0xc0, RZ, 0xc0, !PT ;  /* 0x000000c005077812 */ /* 0x000fe200078ec0ff */
[----:B------:R-:W-:Y:S01]  /*6360*/  IMAD.MOV.U32 R36, RZ, RZ, RZ ;  /* 0x000000ffff247224 */ /* 0x000fe200078e00ff */
[----:B------:R-:W-:Y:S02]  /*6370*/  LOP3.LUT R95, R95, 0x4, RZ, 0xc0, !PT ;  /* 0x000000045f5f7812 */ /* 0x000fe400078ec0ff */
[----:B------:R-:W-:Y:S02]  /*6380*/  CS2R R84, SRZ ;  /* 0x0000000000547805 */ /* 0x000fe4000001ff00 */
[----:B------:R-:W-:Y:S01]  /*6390*/  LOP3.LUT R98, R7, 0x18, R98, 0xf8, !PT ;  /* 0x0000001807627812 */ /* 0x000fe200078ef862 */
[----:B------:R-:W-:Y:S01]  /*63a0*/  IMAD.MOV R96, RZ, RZ, -R96 ;  /* 0x000000ffff607224 */ /* 0x000fe200078e0a60 */
[----:B------:R-:W-:Y:S01]  /*63b0*/  IADD3 R97, PT, PT, -R95, 0x2, RZ ;  /* 0x000000025f617810 */ /* 0x000fe20007ffe1ff */
[----:B------:R-:W3:Y:S01]  /*63c0*/  LDC.64 R76, c[0x0][0x9a8] ;  /* 0x00026a00ff4c7b82 */ /* 0x000ee20000000a00 */
[----:B------:R-:W-:Y:S01]  /*63d0*/  LOP3.LUT R98, R98, 0xf20, R5, 0xf8, !PT ;  /* 0x00000f2062627812 */ /* 0x000fe200078ef805 */
[----:B------:R-:W-:Y:S01]  /*63e0*/  IMAD.MOV R95, RZ, RZ, -R95 ;  /* 0x000000ffff5f7224 */ /* 0x000fe200078e0a5f */
[----:B------:R-:W-:Y:S01]  /*63f0*/  LOP3.LUT R37, R37, 0x600000, RZ, 0xc0, !PT ;  /* 0x0060000025257812 */ /* 0x000fe200078ec0ff */
[----:B------:R-:W-:Y:S01]  /*6400*/  IMAD.SHL.U32 R97, R97, 0x10, RZ ;  /* 0x0000001061617824 */ /* 0x000fe200078e00ff */
[----:B------:R-:W-:Y:S01]  /*6410*/  UMOV UR56, 0x1 ;  /* 0x0000000100387882 */ /* 0x000fe20000000000 */
[----:B------:R-:W-:Y:S01]  /*6420*/  UMOV UR51, URZ ;  /* 0x000000ff00337c82 */ /* 0x000fe20008000000 */
[----:B------:R-:W4:Y:S01]  /*6430*/  LDCU UR48, c[0x0][0xc0c] ;  /* 0x00018180ff3077ac */ /* 0x000f220008000800 */
[----:B-1----:R-:W-:Y:S01]  /*6440*/  ULEA UR50, UR4, UR50, 0x18 ;  /* 0x0000003204327291 */ /* 0x002fe2000f8ec0ff */
[----:B------:R-:W1:Y:S01]  /*6450*/  LDCU UR4, c[0x0][0x370] ;  /* 0x00006e00ff0477ac */ /* 0x000e620008000800 */
[----:B------:R-:W2:Y:S07]  /*6460*/  LDCU UR38, c[0x0][0xc30] ;  /* 0x00018600ff2677ac */ /* 0x000eae0008000800 */
[----:B------:R-:W4:Y:S01]  /*6470*/  LDS R2, [UR50+0x1d0] ;  /* 0x0001d032ff027984 */ /* 0x000f220008000800 */
[----:B------:R-:W2:Y:S01]  /*6480*/  LDCU.64 UR58, c[0x0][0x988] ;  /* 0x00013100ff3a77ac */ /* 0x000ea20008000a00 */
[----:B------:R-:W2:Y:S01]  /*6490*/  LDCU.64 UR46, c[0x0][0xc28] ;  /* 0x00018500ff2e77ac */ /* 0x000ea20008000a00 */
[----:B------:R-:W2:Y:S01]  /*64a0*/  LDCU.128 UR60, c[0x0][0xc10] ;  /* 0x00018200ff3c77ac */ /* 0x000ea20008000c00 */
[----:B-1----:R-:W-:Y:S01]  /*64b0*/  IMAD.U32 R91, RZ, RZ, UR4 ;  /* 0x00000004ff5b7e24 */ /* 0x002fe2000f8e00ff */
[----:B------:R-:W1:Y:S01]  /*64c0*/  LDCU.64 UR4, c[0x0][0x990] ;  /* 0x00013200ff0477ac */ /* 0x000e620008000a00 */
[----:B------:R-:W2:Y:S01]  /*64d0*/  LDCU UR57, c[0x0][0x374] ;  /* 0x00006e80ff3977ac */ /* 0x000ea20008000800 */
[----:B------:R-:W-:Y:S01]  /*64e0*/  UMOV UR55, URZ ;  /* 0x000000ff00377c82 */ /* 0x000fe20008000000 */
[----:B------:R-:W-:Y:S01]  /*64f0*/  UMOV UR52, URZ ;  /* 0x000000ff00347c82 */ /* 0x000fe20008000000 */
[----:B-1----:R-:W-:Y:S01]  /*6500*/  IMAD.U32 R90, RZ, RZ, UR4 ;  /* 0x00000004ff5a7e24 */ /* 0x002fe2000f8e00ff */
[----:B------:R-:W-:Y:S01]  /*6510*/  UIADD3 UR4, UPT, UPT, UR50, 0x200, URZ ;  /* 0x0000020032047890 */ /* 0x000fe2000fffe0ff */
[----:B------:R-:W-:-:S05]  /*6520*/  IMAD.U32 R89, RZ, RZ, UR5 ;  /* 0x00000005ff597e24 */ /* 0x000fca000f8e00ff */
[----:B------:R-:W-:Y:S01]  /*6530*/  IMAD.U32 R0, RZ, RZ, UR4 ;  /* 0x00000004ff007e24 */ /* 0x000fe2000f8e00ff */
[----:B------:R-:W-:Y:S01]  /*6540*/  LEA R98, R98, UR4, 0x1 ;  /* 0x0000000462627c11 */ /* 0x000fe2000f8e08ff */
[C---:B----4-:R-:W-:Y:S01]  /*6550*/  VIADD R3, R2.reuse, 0x40 ;  /* 0x0000004002037836 */ /* 0x050fe20000000000 */
[----:B------:R-:W-:-:S04]  /*6560*/  LOP3.LUT R2, R2, 0xffff, RZ, 0xc0, !PT ;  /* 0x0000ffff02027812 */ /* 0x000fc800078ec0ff */
[----:B------:R-:W-:-:S05]  /*6570*/  LOP3.LUT R3, R3, 0xffff, RZ, 0xc0, !PT ;  /* 0x0000ffff03037812 */ /* 0x000fca00078ec0ff */
[----:B--23--:R1:W-:Y:S02]  /*6580*/  STL.64 [R1], R2 ;  /* 0x0000000201007387 */ /* 0x00c3e40000100a00 */
.L_x_138:
[----:B-1----:R-:W-:Y:S04]  /*6590*/  SHF.L.U32 R3, R84, 0x1f, RZ ;  /* 0x0000001f54037819 */ /* 0x002fe800000006ff */
[----:B------:R-:W1:Y:S02]  /*65a0*/  SYNCS.PHASECHK.TRANS64.TRYWAIT P0, [UR50+0x180], R3 ;  /* 0x00018003ff0075a7 */ /* 0x000e640008001132 */
[----:B-1----:R-:W-:Y:S05]  /*65b0*/  @!P0 BRA `(.L_x_108) ;  /* 0x0000003800f08947 */ /* 0x002fea0003800000 */
.L_x_212:
[----:B------:R-:W-:Y:S01]  /*65c0*/  LEA R2, R36, UR49, 0x2 ;  /* 0x0000003124027c11 */ /* 0x000fe2000f8e10ff */
        /* <DEDUP_REMOVED lines=9> */
[----:B------:R-:W-:Y:S09]  /*6660*/  UPRMT UR4, URZ, 0x654, UR4 ;  /* 0x00000654ff047896 */ /* 0x000ff20008000004 */
[----:B---3--:R-:W-:Y:S01]  /*6670*/  SYNCS.ARRIVE.TRANS64.RED.A1T0 RZ, [UR4], RZ ;  /* 0x000000ffffff79a7 */ /* 0x008fe20008100404 */
[----:B------:R-:W5:Y:S01]  /*6680*/  LDL R2, [R2] ;  /* 0x0000000002027983 */ /* 0x000f620000100800 */
[----:B--2---:R-:W-:Y:S11]  /*6690*/  LOP3.LUT P0, RZ, R6, 0x1, RZ, 0xc0, !PT ;  /* 0x0000000106ff7812 */ /* 0x004ff6000780c0ff */
[----:B------:R-:W-:Y:S02]  /*66a0*/  @!UPT UIADD3 URZ, UPT, UPT, URZ, URZ, URZ ;  /* 0x000000fffffff290 */ /* 0x000fe4000fffe0ff */
[----:B------:R-:W-:Y:S01]  /*66b0*/  VOTEU.ANY UP1, P0 ;  /* 0x0000000000ff7886 */ /* 0x000fe20000020100 */
[----:B------:R-:W-:Y:S01]  /*66c0*/  PLOP3.LUT P0, PT, PT, PT, UP1, 0x80, 0x8 ;  /* 0x000000000008781c */ /* 0x000fe20003f0f018 */
[----:B------:R-:W-:Y:S06]  /*66d0*/  UP2UR UR4, UPR, URZ, 0x2 ;  /* 0x00000002ff047883 */ /* 0x000fec0008000000 */
[----:B------:R-:W-:Y:S06]  /*66e0*/  IMAD.U32 R110, RZ, RZ, UR4 ;  /* 0x00000004ff6e7e24 */ /* 0x000fec000f8e00ff */
[----:B-1----:R-:W-:Y:S02]  /*66f0*/  @P0 MOV R3, R4 ;  /* 0x0000000400030202 */ /* 0x002fe40000000f00 */
[----:B------:R-:W-:Y:S02]  /*6700*/  @P0 LOP3.LUT R0, R5, 0xffff, RZ, 0xc0, !PT ;  /* 0x0000ffff05000812 */ /* 0x000fe400078ec0ff */
[----:B------:R-:W-:Y:S02]  /*6710*/  @P0 R2UR UR5, R3 ;  /* 0x00000000030502ca */ /* 0x000fe400000e0000 */
[----:B------:R-:W-:Y:S11]  /*6720*/  @P0 R2UR UR4, R0 ;  /* 0x00000000000402ca */ /* 0x000ff600000e0000 */
[----:B------:R-:W-:Y:S02]  /*6730*/  @UP1 UMOV UR37, UR5 ;  /* 0x0000000500251c82 */ /* 0x000fe40008000000 */
[----:B------:R-:W-:Y:S01]  /*6740*/  @UP1 UMOV UR36, UR4 ;  /* 0x0000000400241c82 */ /* 0x000fe20008000000 */
[----:B------:R-:W-:Y:S05]  /*6750*/  BRA.U !UP0, `(.L_x_109) ;  /* 0x0000000108d07547 */ /* 0x000fea000b800000 */
[----:B------:R-:W1:Y:S01]  /*6760*/  LDCU UR14, c[0x0][0xc20] ;  /* 0x00018400ff0e77ac */ /* 0x000e620008000800 */
[----:B------:R-:W-:Y:S01]  /*6770*/  R2UR UR9, R91 ;  /* 0x000000005b0972ca */ /* 0x000fe200000e0000 */
[----:B------:R-:W-:Y:S02]  /*6780*/  UIMAD.WIDE.U32 UR4, UR57, UR63, URZ ;  /* 0x0000003f390472a5 */ /* 0x000fe4000f8e00ff */
[----:B------:R-:W-:Y:S02]  /*6790*/  UIMAD.WIDE.U32 UR10, UR36, UR63, URZ ;  /* 0x0000003f240a72a5 */ /* 0x000fe4000f8e00ff */
[----:B------:R-:W-:Y:S02]  /*67a0*/  UISETP.NE.AND UP0, UPT, UR62, 0x1, UPT ;  /* 0x000000013e00788c */ /* 0x000fe4000bf05270 */
[----:B------:R-:W-:Y:S02]  /*67b0*/  UISETP.NE.AND UP1, UPT, UR48, 0x1, UPT ;  /* 0x000000013000788c */ /* 0x000fe4000bf25270 */
[----:B------:R-:W-:Y:S04]  /*67c0*/  UISETP.NE.AND UP2, UPT, UR39, 0x1, UPT ;  /* 0x000000012700788c */ /* 0x000fe8000bf45270 */
[----:B------:R-:W-:Y:S02]  /*67d0*/  UIMAD.WIDE.U32 UR6, UR9, UR60, URZ ;  /* 0x0000003c090672a5 */ /* 0x000fe4000f8e00ff */
[----:B------:R-:W-:Y:S01]  /*67e0*/  UIMAD.WIDE.U32 UR12, UR37, UR60, URZ ;  /* 0x0000003c250c72a5 */ /* 0x000fe2000f8e00ff */
[----:B------:R-:W-:Y:S02]  /*67f0*/  UMOV UR4, UR5 ;  /* 0x0000000500047c82 */ /* 0x000fe40008000000 */
[----:B-1----:R-:W-:Y:S02]  /*6800*/  USHF.R.U32.HI UR8, URZ, UR14, UR4 ;  /* 0x0000000eff087299 */ /* 0x002fe40008011604 */
[----:B------:R-:W-:Y:S01]  /*6810*/  UMOV UR6, UR11 ;  /* 0x0000000b00067c82 */ /* 0x000fe20008000000 */
[----:B------:R-:W-:Y:S02]  /*6820*/  UMOV UR4, UR7 ;  /* 0x0000000700047c82 */ /* 0x000fe40008000000 */
[----:B------:R-:W-:Y:S02]  /*6830*/  USHF.R.U32.HI UR5, URZ, UR61, UR4 ;  /* 0x0000003dff057299 */ /* 0x000fe40008011604 */
[----:B------:R-:W-:Y:S02]  /*6840*/  USEL UR4, UR57, UR8, !UP0 ;  /* 0x0000000839047287 */ /* 0x000fe4000c000000 */
[----:B------:R-:W-:Y:S02]  /*6850*/  USHF.R.U32.HI UR8, URZ, UR14, UR6 ;  /* 0x0000000eff087299 */ /* 0x000fe40008011606 */
[----:B------:R-:W-:Y:S02]  /*6860*/  UIMAD.WIDE.U32 UR6, UR4, UR46, URZ ;  /* 0x0000002e040672a5 */ /* 0x000fe4000f8e00ff */
[----:B------:R-:W-:Y:S02]  /*6870*/  USEL UR9, UR9, UR5, !UP1 ;  /* 0x0000000509097287 */ /* 0x000fe4000c800000 */
[----:B------:R-:W-:Y:S02]  /*6880*/  USEL UR8, UR36, UR8, !UP0 ;  /* 0x0000000824087287 */ /* 0x000fe4000c000000 */
[----:B------:R-:W-:Y:S01]  /*6890*/  UIMAD.WIDE.U32 UR10, UR9, UR46, URZ ;  /* 0x0000002e090a72a5 */ /* 0x000fe2000f8e00ff */
[----:B------:R-:W-:Y:S01]  /*68a0*/  UMOV UR6, UR7 ;  /* 0x0000000700067c82 */ /* 0x000fe20008000000 */
[----:B------:R-:W-:Y:S01]  /*68b0*/  UMOV UR5, UR13 ;  /* 0x0000000d00057c82 */ /* 0x000fe20008000000 */
[----:B------:R-:W-:Y:S02]  /*68c0*/  @UP2 USHF.R.U32.HI UR4, URZ, UR47, UR6 ;  /* 0x0000002fff042299 */ /* 0x000fe40008011606 */
[----:B------:R-:W-:Y:S02]  /*68d0*/  USHF.R.U32.HI UR5, URZ, UR61, UR5 ;  /* 0x0000003dff057299 */ /* 0x000fe40008011605 */
[----:B------:R-:W-:Y:S02]  /*68e0*/  UIMAD UR4, UR39, UR4, URZ ;  /* 0x00000004270472a4 */ /* 0x000fe4000f8e02ff */
[----:B------:R-:W-:Y:S02]  /*68f0*/  USEL UR5, UR37, UR5, !UP1 ;  /* 0x0000000525057287 */ /* 0x000fe4000c800000 */
[----:B------:R-:W-:Y:S01]  /*6900*/  UISETP.GE.AND UP0, UPT, UR8, UR4, UPT ;  /* 0x000000040800728c */ /* 0x000fe2000bf06270 */
[----:B------:R-:W-:Y:S01]  /*6910*/  UMOV UR6, UR11 ;  /* 0x0000000b00067c82 */ /* 0x000fe20008000000 */
[----:B------:R-:W-:Y:S02]  /*6920*/  UIMAD.WIDE.U32 UR10, UR8, UR46, URZ ;  /* 0x0000002e080a72a5 */ /* 0x000fe4000f8e00ff */
[----:B------:R-:W-:Y:S04]  /*6930*/  @UP2 USHF.R.U32.HI UR9, URZ, UR47, UR6 ;  /* 0x0000002fff092299 */ /* 0x000fe80008011606 */
[----:B------:R-:W-:Y:S01]  /*6940*/  UIMAD UR6, UR39, UR9, URZ ;  /* 0x00000009270672a4 */ /* 0x000fe2000f8e02ff */
[----:B------:R-:W-:Y:S03]  /*6950*/  UMOV UR4, UR11 ;  /* 0x0000000b00047c82 */ /* 0x000fe60008000000 */
[----:B------:R-:W-:Y:S02]  /*6960*/  UISETP.GE.OR UP0, UPT, UR5, UR6, UP0 ;  /* 0x000000060500728c */ /* 0x000fe40008706670 */
[----:B------:R-:W-:Y:S02]  /*6970*/  USHF.R.U32.HI UR4, URZ, UR47, UR4 ;  /* 0x0000002fff047299 */ /* 0x000fe40008011604 */
[----:B------:R-:W-:Y:S02]  /*6980*/  UIMAD.WIDE.U32 UR6, UR5, UR46, URZ ;  /* 0x0000002e050672a5 */ /* 0x000fe4000f8e00ff */
[----:B------:R-:W-:Y:S02]  /*6990*/  USEL UR11, UR8, UR4, !UP2 ;  /* 0x00000004080b7287 */ /* 0x000fe4000d000000 */
[----:B------:R-:W-:Y:S02]  /*69a0*/  UIADD3 UR6, UPT, UPT, -UR5, URZ, URZ ;  /* 0x000000ff05067290 */ /* 0x000fe4000fffe1ff */
[----:B------:R-:W-:Y:S02]  /*69b0*/  UIADD3 UR10, UPT, UPT, -UR11, URZ, URZ ;  /* 0x000000ff0b0a7290 */ /* 0x000fe4000fffe1ff */
[----:B------:R-:W-:Y:S02]  /*69c0*/  UIMAD UR6, UR48, UR6, UR37 ;  /* 0x00000006300672a4 */ /* 0x000fe4000f8e0225 */
[----:B------:R-:W-:Y:S01]  /*69d0*/  UIMAD UR10, UR39, UR10, UR8 ;  /* 0x0000000a270a72a4 */ /* 0x000fe2000f8e0208 */
[----:B------:R-:W-:Y:S01]  /*69e0*/  @!UP0 UMOV UR4, UR7 ;  /* 0x0000000700048c82 */ /* 0x000fe20008000000 */
[----:B------:R-:W-:Y:S02]  /*69f0*/  UIADD3 UR7, UPT, UPT, -UR8, URZ, URZ ;  /* 0x000000ff08077290 */ /* 0x000fe4000fffe1ff */
[----:B------:R-:W-:Y:S04]  /*6a00*/  @!UP0 USHF.R.U32.HI UR4, URZ, UR47, UR4 ;  /* 0x0000002fff048299 */ /* 0x000fe80008011604 */
[----:B------:R-:W-:Y:S04]  /*6a10*/  @!UP0 USEL UR4, UR5, UR4, !UP2 ;  /* 0x0000000405048287 */ /* 0x000fe8000d000000 */
[----:B------:R-:W-:Y:S02]  /*6a20*/  @!UP0 UIMAD UR9, UR9, UR10, UR4 ;  /* 0x0000000a090982a4 */ /* 0x000fe4000f8e0204 */
[----:B------:R-:W-:Y:S02]  /*6a30*/  @!UP0 UIADD3 UR10, UPT, UPT, UR11, -UR4, URZ ;  /* 0x800000040b0a8290 */ /* 0x000fe4000fffe0ff */
[----:B------:R-:W-:Y:S02]  /*6a40*/  UIMAD UR4, UR62, UR7, UR36 ;  /* 0x000000073e0472a4 */ /* 0x000fe4000f8e0224 */
[----:B------:R-:W-:Y:S03]  /*6a50*/  @!UP0 UIMAD UR8, UR10, UR39, UR5 ;  /* 0x000000270a0882a4 */ /* 0x000fe6000f8e0205 */
[----:B------:R-:W-:Y:S02]  /*6a60*/  @!UP0 UMOV UR5, UR9 ;  /* 0x0000000900058c82 */ /* 0x000fe40008000000 */
[----:B------:R-:W-:Y:S02]  /*6a70*/  UIMAD UR37, UR5, UR48, UR6 ;  /* 0x00000030052572a4 */ /* 0x000fe4000f8e0206 */
[----:B------:R-:W-:Y:S11]  /*6a80*/  UIMAD UR36, UR8, UR62, UR4 ;  /* 0x0000003e082472a4 */ /* 0x000ff6000f8e0204 */
[----:B------:R-:W-:Y:S01]  /*6a90*/  @!UPT UIADD3 URZ, UPT, UPT, URZ, URZ, URZ ;  /* 0x000000fffffff290 */ /* 0x000fe2000fffe0ff */
.L_x_109:
[----:B------:R-:W-:Y:S01]  /*6aa0*/  UISETP.NE.AND UP0, UPT, UR38, 0x1, UPT ;  /* 0x000000012600788c */ /* 0x000fe2000bf05270 */
[----:B------:R-:W-:Y:S01]  /*6ab0*/  @P0 SHF.R.U32.HI R4, RZ, 0x10, R5 ;  /* 0x00000010ff040819 */ /* 0x000fe20000011605 */
[----:B------:R-:W-:Y:S01]  /*6ac0*/  USHF.L.U32 UR41, UR23, 0x6, URZ ;  /* 0x0000000617297899 */ /* 0x000fe200080006ff */
[----:B------:R-:W-:Y:S02]  /*6ad0*/  R2UR UR11, R99 ;  /* 0x00000000630b72ca */ /* 0x000fe400000e0000 */
[----:B------:R-:W-:Y:S06]  /*6ae0*/  @P0 R2UR UR11, R4 ;  /* 0x00000000040b02ca */ /* 0x000fec00000e0000 */
[----:B------:R-:W1:Y:S07]  /*6af0*/  @!UP0 LDCU.128 UR12, c[0x0][0xc10] ;  /* 0x00018200ff0c87ac */ /* 0x000e6e0008000c00 */
[----:B------:R-:W-:Y:S01]  /*6b00*/  IMAD.U32 R99, RZ, RZ, UR11 ;  /* 0x0000000bff637e24 */ /* 0x000fe2000f8e00ff */
[----:B------:R-:W2:Y:S01]  /*6b10*/  @!UP0 LDCU UR5, c[0x0][0xc0c] ;  /* 0x00018180ff0587ac */ /* 0x000ea20008000800 */
[----:B------:R-:W3:Y:S01]  /*6b20*/  @!UP0 LDCU UR10, c[0x0][0xc20] ;  /* 0x00018400ff0a87ac */ /* 0x000ee20008000800 */
[----:B------:R-:W-:Y:S02]  /*6b30*/  UIADD3 UR11, UPT, UPT, UR50, 0x200, URZ ;  /* 0x00000200320b7890 */ /* 0x000fe4000fffe0ff */
[----:B-1----:R-:W-:Y:S02]  /*6b40*/  UIMAD.WIDE.U32 UR8, UR37, UR12, URZ ;  /* 0x0000000c250872a5 */ /* 0x002fe4000f8e00ff */
[----:B------:R-:W-:Y:S02]  /*6b50*/  UIMAD.WIDE.U32 UR6, UR36, UR15, URZ ;  /* 0x0000000f240672a5 */ /* 0x000fe4000f8e00ff */
[----:B------:R-:W-:Y:S03]  /*6b60*/  @!UP0 UISETP.NE.AND UP1, UPT, UR14, 0x1, UPT ;  /* 0x000000010e00888c */ /* 0x000fe6000bf25270 */
[----:B------:R-:W-:Y:S01]  /*6b70*/  @!UP0 UMOV UR4, UR9 ;  /* 0x0000000900048c82 */ /* 0x000fe20008000000 */
[----:B--2---:R-:W-:Y:S02]  /*6b80*/  @!UP0 UISETP.NE.AND UP2, UPT, UR5, 0x1, UPT ;  /* 0x000000010500888c */ /* 0x004fe4000bf45270 */
[----:B------:R-:W-:Y:S01]  /*6b90*/  @!UP0 USHF.R.U32.HI UR4, URZ, UR13, UR4 ;  /* 0x0000000dff048299 */ /* 0x000fe20008011604 */
[----:B------:R-:W-:Y:S02]  /*6ba0*/  @!UP0 UMOV UR6, UR7 ;  /* 0x0000000700068c82 */ /* 0x000fe40008000000 */
[----:B---3--:R-:W-:Y:S02]  /*6bb0*/  @!UP0 USHF.R.U32.HI UR6, URZ, UR10, UR6 ;  /* 0x0000000aff068299 */ /* 0x008fe40008011606 */
[----:B------:R-:W-:Y:S02]  /*6bc0*/  @!UP0 USEL UR7, UR37, UR4, !UP2 ;  /* 0x0000000425078287 */ /* 0x000fe4000d000000 */
[----:B------:R-:W-:Y:S04]  /*6bd0*/  @!UP0 USEL UR6, UR36, UR6, !UP1 ;  /* 0x0000000624068287 */ /* 0x000fe8000c800000 */
[----:B------:R-:W-:Y:S02]  /*6be0*/  @!UP0 UIADD3 UR4, UPT, UPT, -UR7, UR6, URZ ;  /* 0x0000000607048290 */ /* 0x000fe4000fffe1ff */
[----:B------:R-:W-:Y:S02]  /*6bf0*/  @!UP0 UIADD3 UR6, UPT, UPT, UR7, -UR6, URZ ;  /* 0x8000000607068290 */ /* 0x000fe4000fffe0ff */
[----:B------:R-:W-:Y:S02]  /*6c00*/  @!UP0 UIMAD UR37, UR4, UR5, UR37 ;  /* 0x00000005042582a4 */ /* 0x000fe4000f8e0225 */
[----:B------:R-:W-:Y:S02]  /*6c10*/  @!UP0 UIMAD UR36, UR6, UR14, UR36 ;  /* 0x0000000e062482a4 */ /* 0x000fe4000f8e0224 */
[----:B------:R-:W-:Y:S09]  /*6c20*/  ULOP3.LUT UP0, URZ, UR11, 0x1b0, URZ, 0xc0, !UPT ;  /* 0x000001b00bff7892 */ /* 0x000ff2000f80c0ff */
[----:B------:R-:W-:Y:S05]  /*6c30*/  BRA.U !UP0, `(.L_x_110) ;  /* 0x00000001087c7547 */ /* 0x000fea000b800000 */
[----:B------:R-:W1:Y:S01]  /*6c40*/  LDCU.64 UR8, c[0x4][0x80] ;  /* 0x01001000ff0877ac */ /* 0x000e620008000a00 */
[----:B------:R-:W-:Y:S01]  /*6c50*/  MOV R16, 0x0 ;  /* 0x0000000000107802 */ /* 0x000fe20000000f00 */
[----:B------:R-:W-:Y:S02]  /*6c60*/  HFMA2 R12, -RZ, RZ, 0, 5.9604644775390625e-08 ;  /* 0x00000001ff0c7431 */ /* 0x000fe400000001ff */
[----:B------:R-:W-:Y:S01]  /*6c70*/  IMAD.MOV.U32 R8, RZ, RZ, 0x70 ;  /* 0x00000070ff087424 */ /* 0x000fe200078e00ff */
[----:B------:R2:W3:Y:S01]  /*6c80*/  LDC.64 R14, c[0x4][R16] ;  /* 0x01000000100e7b82 */ /* 0x0004e20000000a00 */
[----:B------:R-:W4:Y:S01]  /*6c90*/  LDCU.64 UR6, c[0x4][0x88] ;  /* 0x01001100ff0677ac */ /* 0x000f220008000a00 */
[----:B------:R-:W-:Y:S01]  /*6ca0*/  IMAD.MOV.U32 R13, RZ, RZ, RZ ;  /* 0x000000ffff0d7224 */ /* 0x000fe200078e00ff */
[----:B------:R-:W2:Y:S01]  /*6cb0*/  LDCU.64 UR4, c[0x4][0x8] ;  /* 0x01000100ff0477ac */ /* 0x000ea20008000a00 */
[----:B-1----:R-:W-:Y:S01]  /*6cc0*/  MOV R5, UR9 ;  /* 0x0000000900057c02 */ /* 0x002fe20008000f00 */
[----:B------:R-:W-:Y:S01]  /*6cd0*/  IMAD.U32 R4, RZ, RZ, UR8 ;  /* 0x00000008ff047e24 */ /* 0x000fe2000f8e00ff */
[----:B----4-:R-:W-:Y:S01]  /*6ce0*/  MOV R7, UR7 ;  /* 0x0000000700077c02 */ /* 0x010fe20008000f00 */
[----:B------:R-:W-:Y:S01]  /*6cf0*/  IMAD.U32 R6, RZ, RZ, UR6 ;  /* 0x00000006ff067e24 */ /* 0x000fe2000f8e00ff */
[----:B--2---:R-:W-:Y:S01]  /*6d00*/  MOV R11, UR5 ;  /* 0x00000005000b7c02 */ /* 0x004fe20008000f00 */
[----:B------:R-:W-:Y:S02]  /*6d10*/  IMAD.U32 R10, RZ, RZ, UR4 ;  /* 0x00000004ff0a7e24 */ /* 0x000fe4000f8e00ff */
[----:B------:R-:W-:Y:S07]  /*6d20*/  LEPC R20, `(.L_x_111) ;  /* 0x000000001014794e */ /* 0x000fee0000000000 */
[----:B---3-5:R-:W-:Y:S05]  /*6d30*/  CALL.ABS.NOINC R14 ;  /* 0x000000000e007343 */ /* 0x028fea0003c00000 */
.L_x_111:
[----:B------:R-:W1:Y:S01]  /*6d40*/  LDCU.64 UR8, c[0x4][0x80] ;  /* 0x01001000ff0877ac */ /* 0x000e620008000a00 */
[----:B------:R-:W2:Y:S01]  /*6d50*/  LDC.64 R16, c[0x4][R16] ;  /* 0x0100000010107b82 */ /* 0x000ea20000000a00 */
[----:B------:R-:W-:Y:S02]  /*6d60*/  HFMA2 R12, -RZ, RZ, 0, 5.9604644775390625e-08 ;  /* 0x00000001ff0c7431 */ /* 0x000fe400000001ff */
[----:B------:R-:W-:Y:S02]  /*6d70*/  IMAD.MOV.U32 R8, RZ, RZ, 0x70 ;  /* 0x00000070ff087424 */ /* 0x000fe400078e00ff */
[----:B------:R-:W-:Y:S01]  /*6d80*/  IMAD.MOV.U32 R13, RZ, RZ, RZ ;  /* 0x000000ffff0d7224 */ /* 0x000fe200078e00ff */
[----:B------:R-:W3:Y:S01]  /*6d90*/  LDCU.64 UR6, c[0x4][0x88] ;  /* 0x01001100ff0677ac */ /* 0x000ee20008000a00 */
[----:B------:R-:W4:Y:S01]  /*6da0*/  LDCU.64 UR4, c[0x4][0x8] ;  /* 0x01000100ff0477ac */ /* 0x000f220008000a00 */
[----:B-1----:R-:W-:Y:S02]  /*6db0*/  MOV R4, UR8 ;  /* 0x0000000800047c02 */ /* 0x002fe40008000f00 */
[----:B------:R-:W-:Y:S02]  /*6dc0*/  MOV R5, UR9 ;  /* 0x0000000900057c02 */ /* 0x000fe40008000f00 */
[----:B---3--:R-:W-:Y:S01]  /*6dd0*/  MOV R7, UR7 ;  /* 0x0000000700077c02 */ /* 0x008fe20008000f00 */
[----:B------:R-:W-:Y:S01]  /*6de0*/  IMAD.U32 R6, RZ, RZ, UR6 ;  /* 0x00000006ff067e24 */ /* 0x000fe2000f8e00ff */
[----:B----4-:R-:W-:Y:S01]  /*6df0*/  MOV R11, UR5 ;  /* 0x00000005000b7c02 */ /* 0x010fe20008000f00 */
[----:B------:R-:W-:Y:S02]  /*6e00*/  IMAD.U32 R10, RZ, RZ, UR4 ;  /* 0x00000004ff0a7e24 */ /* 0x000fe4000f8e00ff */
[----:B------:R-:W-:Y:S07]  /*6e10*/  LEPC R20, `(.L_x_110) ;  /* 0x000000001014794e */ /* 0x000fee0000000000 */
[----:B--2---:R-:W-:Y:S05]  /*6e20*/  CALL.ABS.NOINC R16 ;  /* 0x0000000010007343 */ /* 0x004fea0003c00000 */
.L_x_110:
[----:B------:R-:W-:Y:S02]  /*6e30*/  R2UR UR6, R94 ;  /* 0x000000005e0672ca */ /* 0x000fe400000e0000 */
[----:B------:R-:W-:Y:S02]  /*6e40*/  R2UR UR5, R90 ;  /* 0x000000005a0572ca */ /* 0x000fe400000e0000 */
[----:B------:R-:W-:Y:S02]  /*6e50*/  R2UR UR4, R89 ;  /* 0x00000000590472ca */ /* 0x000fe400000e0000 */
[----:B------:R-:W-:Y:S02]  /*6e60*/  ISETP.NE.U32.AND P4, PT, R78, RZ, PT ;  /* 0x000000ff4e00720c */ /* 0x000fe40003f85070 */
[----:B------:R-:W-:Y:S02]  /*6e70*/  ISETP.NE.U32.AND P2, PT, RZ, UR58, PT ;  /* 0x0000003aff007c0c */ /* 0x000fe4000bf45070 */
[----:B------:R-:W-:Y:S02]  /*6e80*/  ISETP.NE.AND.EX P4, PT, R79, RZ, PT, P4 ;  /* 0x000000ff4f00720c */ /* 0x000fe40003f85340 */
[----:B------:R-:W-:Y:S01]  /*6e90*/  ISETP.NE.AND.EX P2, PT, RZ, UR59, PT, P2 ;  /* 0x0000003bff007c0c */ /* 0x000fe2000bf45320 */
[----:B------:R-:W-:Y:S02]  /*6ea0*/  UISETP.NE.AND UP2, UPT, UR6, URZ, UPT ;  /* 0x000000ff0600728c */ /* 0x000fe4000bf45270 */
[----:B------:R-:W-:Y:S04]  /*6eb0*/  UISETP.NE.U32.AND UP0, UPT, UR5, URZ, UPT ;  /* 0x000000ff0500728c */ /* 0x000fe8000bf05070 */
[----:B------:R-:W-:Y:S01]  /*6ec0*/  UISETP.NE.AND.EX UP1, UPT, UR4, URZ, UPT, UP0 ;  /* 0x000000ff0400728c */ /* 0x000fe2000bf25300 */
[----:B------:R-:W-:Y:S01]  /*6ed0*/  PLOP3.LUT P1, PT, PT, PT, UP2, 0x80, 0x8 ;  /* 0x000000000008781c */ /* 0x000fe20003f2f028 */
[----:B------:R-:W-:Y:S03]  /*6ee0*/  UPLOP3.LUT UP0, UPT, UPT, UPT, UPT, 0x40, 0x4 ;  /* 0x000000000004789c */ /* 0x000fe60003f0e870 */
[----:B------:R-:W-:Y:S06]  /*6ef0*/  @UP2 UPLOP3.LUT UP0, UPT, UPT, UPT, UP1, 0x80, 0x8 ;  /* 0x000000000008289c */ /* 0x000fec0003f0f010 */
[----:B------:R-:W-:Y:S01]  /*6f00*/  PLOP3.LUT P0, PT, PT, PT, UP0, 0x80, 0x8 ;  /* 0x000000000008781c */ /* 0x000fe20003f0f008 */
[----:B------:R-:W-:Y:S01]  /*6f10*/  @!UPT UIADD3 URZ, UPT, UPT, URZ, URZ, URZ ;  /* 0x000000fffffff290 */ /* 0x000fe2000fffe0ff */
[----:B------:R-:W-:Y:S11]  /*6f20*/  BRA.U !UP1, `(.L_x_112) ;  /* 0x0000000109407547 */ /* 0x000ff6000b800000 */
[----:B------:R-:W-:Y:S01]  /*6f30*/  UISETP.NE.U32.AND UP0, UPT, UR58, URZ, UPT ;  /* 0x000000ff3a00728c */ /* 0x000fe2000bf05070 */
[----:B------:R-:W-:Y:S01]  /*6f40*/  R2UR UR6, R90 ;  /* 0x000000005a0672ca */ /* 0x000fe200000e0000 */
[----:B------:R-:W1:Y:S01]  /*6f50*/  LDCU.64 UR8, c[0x0][0x358] ;  /* 0x00006b00ff0877ac */ /* 0x000e620008000a00 */
[----:B------:R-:W-:Y:S02]  /*6f60*/  HFMA2 R87, -RZ, RZ, 0, 5.9604644775390625e-08 ;  /* 0x00000001ff577431 */ /* 0x000fe400000001ff */
[----:B------:R-:W-:Y:S01]  /*6f70*/  IMAD.MOV.U32 R0, RZ, RZ, 0x1 ;  /* 0x00000001ff007424 */ /* 0x000fe200078e00ff */
[----:B------:R-:W-:Y:S06]  /*6f80*/  UISETP.NE.AND.EX UP0, UPT, UR59, URZ, UPT, UP0 ;  /* 0x000000ff3b00728c */ /* 0x000fec000bf05300 */
[----:B------:R-:W-:Y:S05]  /*6f90*/  PLOP3.LUT P3, PT, PT, PT, UP0, 0x80, 0x8 ;  /* 0x000000000008781c */ /* 0x000fea0003f6f008 */
[----:B------:R-:W2:Y:S01]  /*6fa0*/  @UP0 LDCU.64 UR4, c[0x0][0x988] ;  /* 0x00013100ff0407ac */ /* 0x000ea20008000a00 */
[----:B------:R-:W-:Y:S07]  /*6fb0*/  @UP0 UIMAD UR6, UR54, UR6, URZ ;  /* 0x00000006360602a4 */ /* 0x000fee000f8e02ff */
[----:B------:R-:W-:Y:S01]  /*6fc0*/  @!P3 PRMT R87, R0, 0x7610, R87 ;  /* 0x000076100057b816 */ /* 0x000fe20000000057 */
[----:B--2---:R-:W-:Y:S06]  /*6fd0*/  @UP0 UIMAD.WIDE UR4, UR6, 0x4, UR4 ;  /* 0x00000004060408a5 */ /* 0x004fec000f8e0204 */
[----:B------:R-:W-:Y:S02]  /*6fe0*/  IMAD.U32 R4, RZ, RZ, UR4 ;  /* 0x00000004ff047e24 */ /* 0x000fe4000f8e00ff */
[----:B------:R-:W-:Y:S03]  /*6ff0*/  IMAD.U32 R5, RZ, RZ, UR5 ;  /* 0x00000005ff057e24 */ /* 0x000fe6000f8e00ff */
[----:B------:R-:W2:Y:S02]  /*7000*/  @!UP0 LDCU UR4, c[0x0][0x980] ;  /* 0x00013000ff0487ac */ /* 0x000ea40008000800 */
[----:B-1---5:R1:W5:Y:S02]  /*7010*/  @P3 LDG.E R41, desc[UR8][R4.64] ;  /* 0x0000000804293981 */ /* 0x022364000c1e1900 */
[----:B-12---:R-:W-:Y:S02]  /*7020*/  @!P3 MOV R41, UR4 ;  /* 0x000000040029bc02 */ /* 0x006fe40008000f00 */
.L_x_112:
[----:B------:R-:W-:Y:S05]  /*7030*/  @!P4 BRA `(.L_x_113) ;  /* 0x000000000024c947 */ /* 0x000fea0003800000 */
[----:B------:R-:W-:Y:S01]  /*7040*/  ISETP.NE.U32.AND P3, PT, R76, RZ, PT ;  /* 0x000000ff4c00720c */ /* 0x000fe20003f65070 */
[----:B------:R-:W1:Y:S03]  /*7050*/  LDCU.64 UR4, c[0x0][0x358] ;  /* 0x00006b00ff0477ac */ /* 0x000e660008000a00 */
[----:B------:R-:W-:Y:S11]  /*7060*/  ISETP.NE.AND.EX P3, PT, R77, RZ, PT, P3 ;  /* 0x000000ff4d00720c */ /* 0x000ff60003f65330 */
[----:B------:R-:W-:Y:S02]  /*7070*/  @!UPT UIADD3 URZ, UPT, UPT, URZ, URZ, URZ ;  /* 0x000000fffffff290 */ /* 0x000fe4000fffe0ff */
[----:B------:R-:W2:Y:S01]  /*7080*/  @P3 LDC.64 R4, c[0x0][0x9a8] ;  /* 0x00026a00ff043b82 */ /* 0x000ea20000000a00 */
[----:B------:R-:W-:Y:S04]  /*7090*/  @P3 IMAD R0, R78, UR54, RZ ;  /* 0x000000364e003c24 */ /* 0x000fe8000f8e02ff */
[----:B--2---:R-:W-:Y:S05]  /*70a0*/  @P3 IMAD.WIDE R4, R0, 0x4, R4 ;  /* 0x0000000400043825 */ /* 0x004fea00078e0204 */
[----:B-1---5:R1:W5:Y:S02]  /*70b0*/  @P3 LDG.E R38, desc[UR4][R4.64] ;  /* 0x0000000404263981 */ /* 0x022364000c1e1900 */
[----:B-1----:R-:W2:Y:S02]  /*70c0*/  @!P3 LDC R38, c[0x0][0x9a0] ;  /* 0x00026800ff26bb82 */ /* 0x002ea40000000800 */
.L_x_113:
[----:B------:R-:W-:Y:S01]  /*70d0*/  ULOP3.LUT UR4, UR56, 0x1, URZ, 0x3c, !UPT ;  /* 0x0000000138047892 */ /* 0x000fe2000f8e3cff */
[----:B-----5:R-:W-:Y:S01]  /*70e0*/  FSETP.NEU.AND P3, PT, R41, RZ, PT ;  /* 0x000000ff2900720b */ /* 0x020fe20003f6d000 */
[----:B------:R-:W1:Y:S01]  /*70f0*/  LDCU.128 UR8, c[0x0][0xb80] ;  /* 0x00017000ff0877ac */ /* 0x000e620008000c00 */
[----:B------:R-:W-:Y:S01]  /*7100*/  IMAD.U32 R113, RZ, RZ, UR51 ;  /* 0x00000033ff717e24 */ /* 0x000fe2000f8e00ff */
[----:B------:R-:W-:Y:S01]  /*7110*/  SEL R5, RZ, 0xffffffff, P2 ;  /* 0xffffffffff057807 */ /* 0x000fe20001000000 */
[----:B------:R-:W-:Y:S01]  /*7120*/  IMAD.SHL.U32 R101, R96, 0x10, RZ ;  /* 0x0000001060657824 */ /* 0x000fe200078e00ff */
[----:B------:R-:W-:Y:S01]  /*7130*/  @P1 LOP3.LUT P2, RZ, R87, 0xff, RZ, 0xc0, !PT ;  /* 0x000000ff57ff1812 */ /* 0x000fe2000784c0ff */
[----:B------:R-:W-:Y:S01]  /*7140*/  IMAD.U32 R46, RZ, RZ, UR4 ;  /* 0x00000004ff2e7e24 */ /* 0x000fe2000f8e00ff */
[----:B------:R-:W-:Y:S01]  /*7150*/  @P1 SEL R4, RZ, 0xffffffff, P3 ;  /* 0xffffffffff041807 */ /* 0x000fe20001800000 */
[----:B------:R-:W-:Y:S01]  /*7160*/  IMAD.SHL.U32 R113, R113, 0x2000, RZ ;  /* 0x0000200071717824 */ /* 0x000fe200078e00ff */
[----:B------:R-:W3:Y:S01]  /*7170*/  LDCU.128 UR16, c[0x0][0xb90] ;  /* 0x00017200ff1077ac */ /* 0x000ee20008000c00 */
[----:B------:R-:W-:Y:S01]  /*7180*/  IMAD.SHL.U32 R100, R95, 0x10, RZ ;  /* 0x000000105f647824 */ /* 0x000fe200078e00ff */
[----:B------:R-:W-:Y:S01]  /*7190*/  @P0 SEL R4, R5, R4, !P2 ;  /* 0x0000000405040207 */ /* 0x000fe20005000000 */
[----:B------:R-:W-:Y:S01]  /*71a0*/  IMAD.IADD R103, R98, 0x1, R113 ;  /* 0x0000000162677824 */ /* 0x000fe200078e0271 */
[----:B------:R-:W-:Y:S01]  /*71b0*/  LEA R108, R36, UR50, 0x3 ;  /* 0x00000032246c7c11 */ /* 0x000fe2000f8e18ff */
[----:B------:R-:W-:Y:S01]  /*71c0*/  IMAD.MOV.U32 R114, RZ, RZ, 0x1 ;  /* 0x00000001ff727424 */ /* 0x000fe200078e00ff */
[----:B------:R-:W-:Y:S01]  /*71d0*/  @P1 LOP3.LUT R4, R4, 0x1, RZ, 0xc0, !PT ;  /* 0x0000000104041812 */ /* 0x000fe200078ec0ff */
[----:B------:R-:W-:Y:S01]  /*71e0*/  IMAD.IADD R112, R103, 0x1, R101 ;  /* 0x0000000167707824 */ /* 0x000fe200078e0265 */
[----:B------:R-:W-:Y:S01]  /*71f0*/  SHF.L.U32 R3, R85, 0x1f, RZ ;  /* 0x0000001f55037819 */ /* 0x000fe200000006ff */
[----:B------:R-:W-:Y:S01]  /*7200*/  USHF.L.U32 UR12, UR53, 0x7, URZ ;  /* 0x00000007350c7899 */ /* 0x000fe200080006ff */
[----:B------:R-:W-:Y:S01]  /*7210*/  ISETP.NE.U32.OR P5, PT, R4, 0x1, !P1 ;  /* 0x000000010400780c */ /* 0x000fe20004fa5470 */
[----:B------:R-:W-:Y:S01]  /*7220*/  IMAD.U32 R4, RZ, RZ, UR51 ;  /* 0x00000033ff047e24 */ /* 0x000fe2000f8e00ff */
[----:B------:R-:W4:Y:S01]  /*7230*/  LDCU UR13, c[0x0][0xba0] ;  /* 0x00017400ff0d77ac */ /* 0x000f220008000800 */
[----:B------:R-:W-:Y:S01]  /*7240*/  PLOP3.LUT P2, PT, PT, PT, UP1, 0x80, 0x8 ;  /* 0x000000000008781c */ /* 0x000fe20003f4f018 */
[----:B------:R-:W-:Y:S01]  /*7250*/  BSSY B1, `(.L_x_114) ;  /* 0x000004d000017945 */ /* 0x000fe20003800000 */
[----:B------:R-:W-:Y:S01]  /*7260*/  LOP3.LUT P4, R109, R87, 0xff, RZ, 0xc0, !PT ;  /* 0x000000ff576d7812 */ /* 0x000fe2000788c0ff */
[----:B------:R-:W-:Y:S01]  /*7270*/  IMAD.U32 R107, RZ, RZ, UR12 ;  /* 0x0000000cff6b7e24 */ /* 0x000fe2000f8e00ff */
[----:B------:R-:W-:Y:S01]  /*7280*/  LEA R0, R4, UR50, 0x3 ;  /* 0x0000003204007c11 */ /* 0x000fe2000f8e18ff */
[----:B------:R-:W-:Y:S01]  /*7290*/  IMAD.IADD R39, R37, 0x1, R2 ;  /* 0x0000000125277824 */ /* 0x000fe200078e0202 */
[----:B------:R-:W-:Y:S01]  /*72a0*/  SEL R4, RZ, 0xffffffff, P3 ;  /* 0xffffffffff047807 */ /* 0x000fe20001800000 */
[----:B------:R-:W-:Y:S01]  /*72b0*/  IMAD.U32 R115, RZ, RZ, UR51 ;  /* 0x00000033ff737e24 */ /* 0x000fe2000f8e00ff */
[----:B------:R-:W-:Y:S02]  /*72c0*/  P2R R111, PR, RZ, 0x20 ;  /* 0x00000020ff6f7803 */ /* 0x000fe40000000000 */
[----:B------:R-:W-:Y:S02]  /*72d0*/  CS2R R74, SRZ ;  /* 0x00000000004a7805 */ /* 0x000fe4000001ff00 */
[----:B------:R-:W-:Y:S02]  /*72e0*/  @P5 SHF.L.U32 R9, R46, 0x1f, RZ ;  /* 0x0000001f2e095819 */ /* 0x000fe400000006ff */
[----:B------:R-:W-:Y:S02]  /*72f0*/  CS2R R72, SRZ ;  /* 0x0000000000487805 */ /* 0x000fe4000001ff00 */
[----:B------:R-:W-:Y:S02]  /*7300*/  CS2R R66, SRZ ;  /* 0x0000000000427805 */ /* 0x000fe4000001ff00 */
[----:B------:R-:W-:Y:S01]  /*7310*/  @P2 SEL R4, R5, R4, !P4 ;  /* 0x0000000405042207 */ /* 0x000fe20006000000 */
[----:B------:R-:W2:Y:S01]  /*7320*/  @P5 SYNCS.PHASECHK.TRANS64.TRYWAIT P1, [R0+URZ+0x140], R9 ;  /* 0x00014009000055a7 */ /* 0x000ea200080211ff */
[----:B-1----:R-:W-:Y:S01]  /*7330*/  UIMAD.WIDE.U32 UR4, UR12, UR9, URZ ;  /* 0x000000090c0472a5 */ /* 0x002fe2000f8e00ff */
[----:B------:R-:W-:Y:S01]  /*7340*/  CS2R R64, SRZ ;  /* 0x0000000000407805 */ /* 0x000fe2000001ff00 */
[----:B------:R-:W-:Y:S01]  /*7350*/  UISETP.NE.AND UP0, UPT, UR8, 0x1, UPT ;  /* 0x000000010800788c */ /* 0x000fe2000bf05270 */
[----:B------:R-:W-:Y:S01]  /*7360*/  IMAD.IADD R102, R103, 0x1, R100 ;  /* 0x0000000167667824 */ /* 0x000fe200078e0264 */
[----:B------:R-:W-:Y:S01]  /*7370*/  USHF.R.U32.HI UR5, URZ, UR10, UR5 ;  /* 0x0000000aff057299 */ /* 0x000fe20008011605 */
[----:B------:R-:W-:Y:S01]  /*7380*/  IMAD.IADD R47, R97, 0x1, R112 ;  /* 0x00000001612f7824 */ /* 0x000fe200078e0270 */
[----:B------:R-:W-:Y:S02]  /*7390*/  LOP3.LUT R4, R4, 0x1, RZ, 0xc0, !PT ;  /* 0x0000000104047812 */ /* 0x000fe400078ec0ff */
[----:B------:R-:W-:Y:S01]  /*73a0*/  CS2R R58, SRZ ;  /* 0x00000000003a7805 */ /* 0x000fe2000001ff00 */
[----:B------:R-:W-:Y:S01]  /*73b0*/  USEL UR5, UR12, UR5, !UP0 ;  /* 0x000000050c057287 */ /* 0x000fe2000c000000 */
[----:B------:R-:W-:Y:S01]  /*73c0*/  CS2R R56, SRZ ;  /* 0x0000000000387805 */ /* 0x000fe2000001ff00 */
[----:B------:R-:W-:Y:S01]  /*73d0*/  UISETP.NE.AND UP0, UPT, UR11, 0x1, UPT ;  /* 0x000000010b00788c */ /* 0x000fe2000bf05270 */
[----:B------:R-:W-:Y:S01]  /*73e0*/  CS2R R50, SRZ ;  /* 0x0000000000327805 */ /* 0x000fe2000001ff00 */
[----:B---3--:R-:W-:Y:S01]  /*73f0*/  UIMAD.WIDE.U32 UR6, UR5, UR16, URZ ;  /* 0x00000010050672a5 */ /* 0x008fe2000f8e00ff */
[----:B------:R-:W-:Y:S01]  /*7400*/  CS2R R48, SRZ ;  /* 0x0000000000307805 */ /* 0x000fe2000001ff00 */
[----:B------:R-:W-:Y:S01]  /*7410*/  IMAD R6, RZ, RZ, -UR5 ;  /* 0x80000005ff067e24 */ /* 0x000fe2000f8e02ff */
[----:B------:R1:W3:Y:S01]  /*7420*/  SYNCS.PHASECHK.TRANS64.TRYWAIT P0, [R108+URZ+0x190], R3 ;  /* 0x000190036c0075a7 */ /* 0x0002e200080011ff */
[----:B------:R-:W-:Y:S02]  /*7430*/  IMAD.U32 R106, RZ, RZ, UR5 ;  /* 0x00000005ff6a7e24 */ /* 0x000fe4000f8e00ff */
[----:B------:R-:W-:Y:S01]  /*7440*/  IMAD R107, R6, UR8, R107 ;  /* 0x00000008066b7c24 */ /* 0x000fe2000f8e026b */
[----:B------:R-:W-:Y:S02]  /*7450*/  UMOV UR4, UR7 ;  /* 0x0000000700047c82 */ /* 0x000fe40008000000 */
[----:B------:R-:W-:Y:S04]  /*7460*/  USHF.R.U32.HI UR4, URZ, UR17, UR4 ;  /* 0x00000011ff047299 */ /* 0x000fe80008011604 */
[----:B------:R-:W-:Y:S02]  /*7470*/  USEL UR4, UR5, UR4, !UP0 ;  /* 0x0000000405047287 */ /* 0x000fe4000c000000 */
[----:B------:R-:W-:Y:S02]  /*7480*/  UISETP.NE.AND UP0, UPT, UR18, 0x1, UPT ;  /* 0x000000011200788c */ /* 0x000fe4000bf05270 */
[----:B------:R-:W-:Y:S02]  /*7490*/  UIMAD.WIDE.U32 UR6, UR4, UR19, URZ ;  /* 0x00000013040672a5 */ /* 0x000fe4000f8e00ff */
[----:B------:R-:W-:Y:S02]  /*74a0*/  IMAD.U32 R105, RZ, RZ, UR4 ;  /* 0x00000004ff697e24 */ /* 0x000fe4000f8e00ff */
[----:B------:R-:W-:Y:S01]  /*74b0*/  PLOP3.LUT P2, PT, PT, PT, UP0, 0x80, 0x8 ;  /* 0x000000000008781c */ /* 0x000fe20003f4f008 */
[----:B------:R-:W-:Y:S02]  /*74c0*/  IMAD R7, RZ, RZ, -UR4 ;  /* 0x80000004ff077e24 */ /* 0x000fe4000f8e02ff */
[----:B------:R-:W-:Y:S01]  /*74d0*/  UMOV UR6, UR7 ;  /* 0x0000000700067c82 */ /* 0x000fe20008000000 */
[----:B------:R-:W-:Y:S01]  /*74e0*/  IMAD.U32 R104, RZ, RZ, UR4 ;  /* 0x00000004ff687e24 */ /* 0x000fe2000f8e00ff */
[----:B----4-:R-:W-:Y:S01]  /*74f0*/  USHF.R.U32.HI UR6, URZ, UR13, UR6 ;  /* 0x0000000dff067299 */ /* 0x010fe20008011606 */
[----:B------:R-:W-:Y:S05]  /*7500*/  IMAD R106, R7, UR11, R106 ;  /* 0x0000000b076a7c24 */ /* 0x000fea000f8e026a */
[----:B------:R-:W-:Y:S02]  /*7510*/  SEL R105, R105, UR6, !P2 ;  /* 0x0000000669697c07 */ /* 0x000fe4000d000000 */
[----:B------:R-:W-:Y:S03]  /*7520*/  ISETP.NE.U32.AND P2, PT, R4, 0x1, PT ;  /* 0x000000010400780c */ /* 0x000fe60003f45070 */
[----:B------:R-:W-:Y:S01]  /*7530*/  IMAD.MOV R5, RZ, RZ, -R105 ;  /* 0x000000ffff057224 */ /* 0x000fe200078e0a69 */
[----:B------:R-:W-:Y:S03]  /*7540*/  P2R R116, PR, RZ, 0x4 ;  /* 0x00000004ff747803 */ /* 0x000fe60000000000 */
[----:B------:R-:W-:Y:S01]  /*7550*/  IMAD R104, R5, UR18, R104 ;  /* 0x0000001205687c24 */ /* 0x000fe2000f8e0268 */
[----:B--2---:R-:W-:Y:S01]  /*7560*/  @P5 SEL R114, RZ, 0x1, !P1 ;  /* 0x00000001ff725807 */ /* 0x004fe20004800000 */
[----:B-1----:R-:W-:Y:S06]  /*7570*/  @!P5 BRA `(.L_x_115) ;  /* 0x000000000068d947 */ /* 0x002fec0003800000 */
[----:B------:R-:W-:Y:S01]  /*7580*/  ISETP.NE.AND P1, PT, R114, RZ, PT ;  /* 0x000000ff7200720c */ /* 0x000fe20003f25270 */
[----:B------:R-:W-:Y:S01]  /*7590*/  BSSY B0, `(.L_x_116) ;  /* 0x000000d000007945 */ /* 0x000fe20003800000 */
[----:B------:R-:W-:Y:S02]  /*75a0*/  CS2R R50, SRZ ;  /* 0x0000000000327805 */ /* 0x000fe4000001ff00 */
[----:B------:R-:W-:Y:S02]  /*75b0*/  CS2R R48, SRZ ;  /* 0x0000000000307805 */ /* 0x000fe4000001ff00 */
[----:B------:R-:W-:Y:S02]  /*75c0*/  CS2R R58, SRZ ;  /* 0x00000000003a7805 */ /* 0x000fe4000001ff00 */
[----:B------:R-:W-:Y:S02]  /*75d0*/  CS2R R56, SRZ ;  /* 0x0000000000387805 */ /* 0x000fe4000001ff00 */
[----:B------:R-:W-:Y:S02]  /*75e0*/  CS2R R66, SRZ ;  /* 0x0000000000427805 */ /* 0x000fe4000001ff00 */
[----:B------:R-:W-:Y:S02]  /*75f0*/  CS2R R64, SRZ ;  /* 0x0000000000407805 */ /* 0x000fe4000001ff00 */
[----:B------:R-:W-:Y:S02]  /*7600*/  CS2R R74, SRZ ;  /* 0x00000000004a7805 */ /* 0x000fe4000001ff00 */
[----:B------:R-:W-:Y:S01]  /*7610*/  CS2R R72, SRZ ;  /* 0x0000000000487805 */ /* 0x000fe2000001ff00 */
[----:B------:R-:W-:Y:S06]  /*7620*/  @P1 BRA `(.L_x_117) ;  /* 0x00000000000c1947 */ /* 0x000fec0003800000 */
[----:B------:R-:W-:Y:S04]  /*7630*/  SHF.L.U32 R5, R46, 0x1f, RZ ;  /* 0x0000001f2e057819 */ /* 0x000fe800000006ff */
[----:B------:R-:W1:Y:S02]  /*7640*/  SYNCS.PHASECHK.TRANS64.TRYWAIT P1, [R0+URZ+0x140], R5 ;  /* 0x00014005000075a7 */ /* 0x000e6400080211ff */
[----:B-1----:R-:W-:Y:S05]  /*7650*/  @!P1 BRA `(.L_x_118) ;  /* 0x0000002800e09947 */ /* 0x002fea0003800000 */
.L_x_117:
[----:B------:R-:W-:Y:S05]  /*7660*/  BSYNC B0 ;  /* 0x0000000000007941 */ /* 0x000fea0003800000 */
.L_x_116:
[----:B------:R-:W-:Y:S01]  /*7670*/  ISETP.NE.AND P1, PT, R116, RZ, PT ;  /* 0x000000ff7400720c */ /* 0x000fe20003f25270 */
[----:B------:R-:W-:Y:S04]  /*7680*/  UIADD3 UR4, UPT, UPT, UR51, 0x1, URZ ;  /* 0x0000000133047890 */ /* 0x000fe8000fffe0ff */
[----:B------:R-:W-:Y:S04]  /*7690*/  UISETP.NE.AND UP0, UPT, UR4, 0x3, UPT ;  /* 0x000000030400788c */ /* 0x000fe8000bf05270 */
[----:B------:R-:W-:Y:S02]  /*76a0*/  USEL UR5, URZ, 0x1, UP0 ;  /* 0x00000001ff057887 */ /* 0x000fe40008000000 */
[----:B------:R-:W-:Y:S02]  /*76b0*/  USEL UR4, UR4, URZ, UP0 ;  /* 0x000000ff04047287 */ /* 0x000fe40008000000 */
[----:B------:R2:W4:Y:S02]  /*76c0*/  @P1 LDS.128 R48, [R103] ;  /* 0x0000000067301984 */ /* 0x0005240000000c00 */
[----:B------:R-:W-:Y:S02]  /*76d0*/  LOP3.LUT R46, R46, UR5, RZ, 0x3c, !PT ;  /* 0x000000052e2e7c12 */ /* 0x000fe4000f8e3cff */
[----:B------:R2:W1:Y:S01]  /*76e0*/  @P1 LDS.128 R56, [R112+0x10] ;  /* 0x0000100070381984 */ /* 0x0004620000000c00 */
[----:B------:R-:W-:Y:S03]  /*76f0*/  IMAD.U32 R115, RZ, RZ, UR4 ;  /* 0x00000004ff737e24 */ /* 0x000fe6000f8e00ff */
[----:B------:R2:W1:Y:S04]  /*7700*/  @P1 LDS.128 R64, [R102+0x20] ;  /* 0x0000200066401984 */ /* 0x0004680000000c00 */
[----:B------:R2:W1:Y:S02]  /*7710*/  @P1 LDS.128 R72, [R47+0x10] ;  /* 0x000010002f481984 */ /* 0x0004640000000c00 */
.L_x_115:
[----:B------:R-:W-:Y:S05]  /*7720*/  BSYNC B1 ;  /* 0x0000000000017941 */ /* 0x000fea0003800000 */
.L_x_114:
[----:B-1----:R-:W-:Y:S04]  /*7730*/  SHF.R.U32.HI R5, RZ, 0x15, R39 ;  /* 0x00000015ff057819 */ /* 0x002fe80000011627 */
[----:B------:R-:W-:Y:S01]  /*7740*/  LOP3.LUT P1, RZ, R5, 0x3, R88, 0x48, !PT ;  /* 0x0000000305ff7812 */ /* 0x000fe20007824858 */
[----:B------:R-:W-:Y:S01]  /*7750*/  @!UPT UIADD3 URZ, UPT, UPT, URZ, URZ, URZ ;  /* 0x000000fffffff290 */ /* 0x000fe2000fffe0ff */
[----:B---3--:R-:W-:Y:S11]  /*7760*/  @P0 BRA `(.L_x_119) ;  /* 0x0000000000080947 */ /* 0x008ff60003800000 */
[----:B------:R-:W1:Y:S02]  /*7770*/  SYNCS.PHASECHK.TRANS64.TRYWAIT P0, [R108+URZ+0x190], R3 ;  /* 0x000190036c0075a7 */ /* 0x000e6400080011ff */
[----:B-1----:R-:W-:Y:S05]  /*7780*/  @!P0 BRA `(.L_x_120) ;  /* 0x0000002800a88947 */ /* 0x002fea0003800000 */
.L_x_119:
[----:B------:R-:W-:Y:S05]  /*7790*/  @!P1 BRA `(.L_x_121) ;  /* 0x0000000000409947 */ /* 0x000fea0003800000 */
[----:B------:R-:W3:Y:S01]  /*77a0*/  LDCU.64 UR8, c[0x4][0x70] ;  /* 0x01000e00ff0877ac */ /* 0x000ee20008000a00 */
[----:B-1----:R-:W-:Y:S01]  /*77b0*/  MOV R3, 0x0 ;  /* 0x0000000000037802 */ /* 0x002fe20000000f00 */
[----:B------:R-:W-:Y:S02]  /*77c0*/  HFMA2 R12, -RZ, RZ, 0, 5.9604644775390625e-08 ;  /* 0x00000001ff0c7431 */ /* 0x000fe400000001ff */
[----:B------:R-:W-:Y:S02]  /*77d0*/  IMAD.MOV.U32 R8, RZ, RZ, 0x192 ;  /* 0x00000192ff087424 */ /* 0x000fe400078e00ff */
[----:B------:R-:W-:Y:S01]  /*77e0*/  IMAD.MOV.U32 R13, RZ, RZ, RZ ;  /* 0x000000ffff0d7224 */ /* 0x000fe200078e00ff */
[----:B------:R-:W1:Y:S01]  /*77f0*/  LDCU.64 UR6, c[0x4][0x78] ;  /* 0x01000f00ff0677ac */ /* 0x000e620008000a00 */
[----:B------:R-:W2:Y:S01]  /*7800*/  LDC.64 R2, c[0x4][R3] ;  /* 0x0100000003027b82 */ /* 0x000ea20000000a00 */
[----:B------:R-:W5:Y:S01]  /*7810*/  LDCU.64 UR4, c[0x4][0x10] ;  /* 0x01000200ff0477ac */ /* 0x000f620008000a00 */
[----:B---3--:R-:W-:Y:S01]  /*7820*/  MOV R5, UR9 ;  /* 0x0000000900057c02 */ /* 0x008fe20008000f00 */
[----:B------:R-:W-:Y:S01]  /*7830*/  IMAD.U32 R4, RZ, RZ, UR8 ;  /* 0x00000008ff047e24 */ /* 0x000fe2000f8e00ff */
[----:B-1----:R-:W-:Y:S01]  /*7840*/  MOV R7, UR7 ;  /* 0x0000000700077c02 */ /* 0x002fe20008000f00 */
[----:B------:R-:W-:Y:S01]  /*7850*/  IMAD.U32 R6, RZ, RZ, UR6 ;  /* 0x00000006ff067e24 */ /* 0x000fe2000f8e00ff */
[----:B-----5:R-:W-:Y:S01]  /*7860*/  MOV R11, UR5 ;  /* 0x00000005000b7c02 */ /* 0x020fe20008000f00 */
[----:B------:R-:W-:Y:S02]  /*7870*/  IMAD.U32 R10, RZ, RZ, UR4 ;  /* 0x00000004ff0a7e24 */ /* 0x000fe4000f8e00ff */
[----:B------:R-:W-:Y:S07]  /*7880*/  LEPC R20, `(.L_x_121) ;  /* 0x000000001014794e */ /* 0x000fee0000000000 */
[----:B--2-4-:R-:W-:Y:S05]  /*7890*/  CALL.ABS.NOINC R2 ;  /* 0x0000000002007343 */ /* 0x014fea0003c00000 */
.L_x_121:
[C---:B----4-:R-:W-:Y:S01]  /*78a0*/  SHF.L.U32 R40, R48.reuse, 0x10, RZ ;  /* 0x0000001030287819 */ /* 0x050fe200000006ff */
[----:B------:R-:W-:Y:S05]  /*78b0*/  WARPSYNC.ALL ;  /* 0x0000000000007948 */ /* 0x000fea0003800000 */
[----:B------:R-:W-:Y:S01]  /*78c0*/  R2UR UR4, R39 ;  /* 0x00000000270472ca */ /* 0x000fe200000e0000 */
[----:B------:R-:W-:Y:S01]  /*78d0*/  BSSY.RECONVERGENT B0, `(.L_x_122) ;  /* 0x0000089000007945 */ /* 0x000fe20003800200 */
[----:B------:R-:W-:Y:S02]  /*78e0*/  LOP3.LUT R43, R48, 0xffff0000, RZ, 0xc0, !PT ;  /* 0xffff0000302b7812 */ /* 0x000fe400078ec0ff */
[----:B------:R-:W-:Y:S02]  /*78f0*/  LOP3.LUT R42, R49, 0xffff0000, RZ, 0xc0, !PT ;  /* 0xffff0000312a7812 */ /* 0x000fe400078ec0ff */
[----:B------:R-:W-:Y:S02]  /*7900*/  SHF.L.U32 R45, R51, 0x10, RZ ;  /* 0x00000010332d7819 */ /* 0x000fe400000006ff */
[----:B------:R-:W-:Y:S02]  /*7910*/  LOP3.LUT R44, R75, 0xffff0000, RZ, 0xc0, !PT ;  /* 0xffff00004b2c7812 */ /* 0x000fe400078ec0ff */
[----:B------:R-:W-:Y:S03]  /*7920*/  ISETP.NE.AND P0, PT, R86, RZ, PT ;  /* 0x000000ff5600720c */ /* 0x000fe60003f05270 */
[----:B------:R-:W3:Y:S02]  /*7930*/  LDTM.x32 R4, tmem[UR4] ;  /* 0x00000004000479ee */ /* 0x000ee400082c0000 */
[C---:B---3--:R-:W-:Y:S01]  /*7940*/  FMUL R0, R38.reuse, R4 ;  /* 0x0000000426007220 */ /* 0x048fe20000400000 */
[C---:B------:R-:W-:Y:S01]  /*7950*/  FMUL R2, R38.reuse, R5 ;  /* 0x0000000526027220 */ /* 0x040fe20000400000 */
[C---:B-1----:R-:W-:Y:S01]  /*7960*/  FMUL R3, R38.reuse, R6 ;  /* 0x0000000626037220 */ /* 0x042fe20000400000 */
[----:B------:R-:W-:Y:S01]  /*7970*/  FMUL R7, R38, R7 ;  /* 0x0000000726077220 */ /* 0x000fe20000400000 */
[----:B------:R-:W-:Y:S01]  /*7980*/  FFMA R0, R41, R40, R0 ;  /* 0x0000002829007223 */ /* 0x000fe20000000000 */
[----:B------:R-:W-:Y:S01]  /*7990*/  SHF.L.U32 R40, R49, 0x10, RZ ;  /* 0x0000001031287819 */ /* 0x000fe200000006ff */
[C---:B------:R-:W-:Y:S01]  /*79a0*/  FFMA R2, R41.reuse, R43, R2 ;  /* 0x0000002b29027223 */ /* 0x040fe20000000002 */
[----:B------:R-:W-:Y:S01]  /*79b0*/  SHF.L.U32 R43, R50, 0x10, RZ ;  /* 0x00000010322b7819 */ /* 0x000fe200000006ff */
[C---:B------:R-:W-:Y:S01]  /*79c0*/  FMUL R4, R38.reuse, R8 ;  /* 0x0000000826047220 */ /* 0x040fe20000400000 */
[----:B------:R-:W-:Y:S01]  /*79d0*/  FMUL R5, R38, R9 ;  /* 0x0000000926057220 */ /* 0x000fe20000400000 */
[C---:B------:R-:W-:Y:S01]  /*79e0*/  FFMA R3, R41.reuse, R40, R3 ;  /* 0x0000002829037223 */ /* 0x040fe20000000003 */
[----:B------:R-:W-:Y:S01]  /*79f0*/  LOP3.LUT R40, R50, 0xffff0000, RZ, 0xc0, !PT ;  /* 0xffff000032287812 */ /* 0x000fe200078ec0ff */
[----:B------:R-:W-:Y:S01]  /*7a00*/  FFMA R7, R41, R42, R7 ;  /* 0x0000002a29077223 */ /* 0x000fe20000000007 */
[----:B------:R-:W-:Y:S01]  /*7a10*/  LOP3.LUT R42, R51, 0xffff0000, RZ, 0xc0, !PT ;  /* 0xffff0000332a7812 */ /* 0x000fe200078ec0ff */
[----:B------:R-:W-:Y:S01]  /*7a20*/  FMUL R6, R38, R10 ;  /* 0x0000000a26067220 */ /* 0x000fe20000400000 */
[----:B------:R-:W-:Y:S01]  /*7a30*/  F2FP.BF16.F32.PACK_AB R52, R2, R0 ;  /* 0x000000000234723e */ /* 0x000fe200000010ff */
[----:B------:R-:W-:Y:S01]  /*7a40*/  FMUL R11, R38, R11 ;  /* 0x0000000b260b7220 */ /* 0x000fe20000400000 */
[----:B------:R-:W-:Y:S01]  /*7a50*/  F2FP.BF16.F32.PACK_AB R53, R7, R3 ;  /* 0x000000030735723e */ /* 0x000fe200000010ff */
[----:B------:R-:W-:Y:S01]  /*7a60*/  FFMA R4, R41, R43, R4 ;  /* 0x0000002b29047223 */ /* 0x000fe20000000004 */
[----:B------:R-:W-:Y:S01]  /*7a70*/  SHF.L.U32 R43, R57, 0x10, RZ ;  /* 0x00000010392b7819 */ /* 0x000fe200000006ff */
[C---:B------:R-:W-:Y:S01]  /*7a80*/  FFMA R5, R41.reuse, R40, R5 ;  /* 0x0000002829057223 */ /* 0x040fe20000000005 */
[C---:B------:R-:W-:Y:S01]  /*7a90*/  SHF.L.U32 R40, R56.reuse, 0x10, RZ ;  /* 0x0000001038287819 */ /* 0x040fe200000006ff */
[----:B------:R-:W-:Y:S01]  /*7aa0*/  FFMA R6, R41, R45, R6 ;  /* 0x0000002d29067223 */ /* 0x000fe20000000006 */
[----:B------:R-:W-:Y:S01]  /*7ab0*/  SHF.L.U32 R45, R59, 0x10, RZ ;  /* 0x000000103b2d7819 */ /* 0x000fe200000006ff */
[----:B------:R-:W-:Y:S01]  /*7ac0*/  FFMA R11, R41, R42, R11 ;  /* 0x0000002a290b7223 */ /* 0x000fe2000000000b */
[----:B------:R-:W-:Y:S01]  /*7ad0*/  LOP3.LUT R42, R56, 0xffff0000, RZ, 0xc0, !PT ;  /* 0xffff0000382a7812 */ /* 0x000fe200078ec0ff */
[C---:B------:R-:W-:Y:S01]  /*7ae0*/  FMUL R8, R38.reuse, R12 ;  /* 0x0000000c26087220 */ /* 0x040fe20000400000 */
[----:B------:R-:W-:Y:S01]  /*7af0*/  F2FP.BF16.F32.PACK_AB R54, R5, R4 ;  /* 0x000000040536723e */ /* 0x000fe200000010ff */
[C---:B------:R-:W-:Y:S01]  /*7b00*/  FMUL R9, R38.reuse, R13 ;  /* 0x0000000d26097220 */ /* 0x040fe20000400000 */
[----:B------:R-:W-:Y:S01]  /*7b10*/  F2FP.BF16.F32.PACK_AB R55, R11, R6 ;  /* 0x000000060b37723e */ /* 0x000fe200000010ff */
[----:B------:R-:W-:Y:S01]  /*7b20*/  FMUL R10, R38, R14 ;  /* 0x0000000e260a7220 */ /* 0x000fe20000400000 */
[----:B------:R-:W-:Y:S01]  /*7b30*/  FFMA R8, R41, R40, R8 ;  /* 0x0000002829087223 */ /* 0x000fe20000000008 */
[----:B------:R-:W-:Y:S01]  /*7b40*/  LOP3.LUT R40, R57, 0xffff0000, RZ, 0xc0, !PT ;  /* 0xffff000039287812 */ /* 0x000fe200078ec0ff */
[C---:B------:R-:W-:Y:S01]  /*7b50*/  FFMA R9, R41.reuse, R42, R9 ;  /* 0x0000002a29097223 */ /* 0x040fe20000000009 */
[----:B------:R-:W-:Y:S01]  /*7b60*/  LOP3.LUT R42, R58, 0xffff0000, RZ, 0xc0, !PT ;  /* 0xffff00003a2a7812 */ /* 0x000fe200078ec0ff */
[----:B------:R-:W-:Y:S01]  /*7b70*/  FMUL R15, R38, R15 ;  /* 0x0000000f260f7220 */ /* 0x000fe20000400000 */
[----:B------:R-:W-:Y:S01]  /*7b80*/  FFMA R10, R41, R43, R10 ;  /* 0x0000002b290a7223 */ /* 0x000fe2000000000a */
[----:B------:R-:W-:Y:S01]  /*7b90*/  SHF.L.U32 R43, R58, 0x10, RZ ;  /* 0x000000103a2b7819 */ /* 0x000fe200000006ff */
[C---:B------:R-:W-:Y:S01]  /*7ba0*/  FMUL R12, R38.reuse, R16 ;  /* 0x00000010260c7220 */ /* 0x040fe20000400000 */
[----:B------:R-:W-:Y:S01]  /*7bb0*/  F2FP.BF16.F32.PACK_AB R60, R9, R8 ;  /* 0x00000008093c723e */ /* 0x000fe200000010ff */
[----:B------:R-:W-:Y:S01]  /*7bc0*/  FFMA R15, R41, R40, R15 ;  /* 0x00000028290f7223 */ /* 0x000fe2000000000f */
[----:B------:R-:W-:Y:S01]  /*7bd0*/  LOP3.LUT R40, R59, 0xffff0000, RZ, 0xc0, !PT ;  /* 0xffff00003b287812 */ /* 0x000fe200078ec0ff */
[C---:B------:R-:W-:Y:S01]  /*7be0*/  FMUL R13, R38.reuse, R17 ;  /* 0x00000011260d7220 */ /* 0x040fe20000400000 */
[C---:B------:R-:W-:Y:S01]  /*7bf0*/  FMUL R14, R38.reuse, R18 ;  /* 0x00000012260e7220 */ /* 0x040fe20000400000 */
[----:B------:R-:W-:Y:S01]  /*7c00*/  FMUL R19, R38, R19 ;  /* 0x0000001326137220 */ /* 0x000fe20000400000 */
[----:B------:R-:W-:Y:S01]  /*7c10*/  F2FP.BF16.F32.PACK_AB R61, R15, R10 ;  /* 0x0000000a0f3d723e */ /* 0x000fe200000010ff */
[C---:B------:R-:W-:Y:S01]  /*7c20*/  FFMA R12, R41.reuse, R43, R12 ;  /* 0x0000002b290c7223 */ /* 0x040fe2000000000c */
[C---:B------:R-:W-:Y:S01]  /*7c30*/  SHF.L.U32 R43, R64.reuse, 0x10, RZ ;  /* 0x00000010402b7819 */ /* 0x040fe200000006ff */
[----:B------:R-:W-:Y:S01]  /*7c40*/  FFMA R13, R41, R42, R13 ;  /* 0x0000002a290d7223 */ /* 0x000fe2000000000d */
[----:B------:R-:W-:Y:S01]  /*7c50*/  LOP3.LUT R42, R65, 0xffff0000, RZ, 0xc0, !PT ;  /* 0xffff0000412a7812 */ /* 0x000fe200078ec0ff */
[----:B------:R-:W-:Y:S01]  /*7c60*/  FFMA R14, R41, R45, R14 ;  /* 0x0000002d290e7223 */ /* 0x000fe2000000000e */
[----:B------:R-:W-:Y:S01]  /*7c70*/  SHF.L.U32 R45, R65, 0x10, RZ ;  /* 0x00000010412d7819 */ /* 0x000fe200000006ff */
[----:B------:R1:W-:Y:S01]  /*7c80*/  STS.128 [R103], R52 ;  /* 0x0000003467007388 */ /* 0x0003e20000000c00 */
[----:B------:R-:W-:Y:S01]  /*7c90*/  F2FP.BF16.F32.PACK_AB R62, R13, R12 ;  /* 0x0000000c0d3e723e */ /* 0x000fe200000010ff */
[----:B------:R-:W-:Y:S01]  /*7ca0*/  FFMA R19, R41, R40, R19 ;  /* 0x0000002829137223 */ /* 0x000fe20000000013 */
[----:B------:R-:W-:Y:S01]  /*7cb0*/  LOP3.LUT R40, R64, 0xffff0000, RZ, 0xc0, !PT ;  /* 0xffff000040287812 */ /* 0x000fe200078ec0ff */
[C---:B------:R-:W-:Y:S01]  /*7cc0*/  FMUL R16, R38.reuse, R20 ;  /* 0x0000001426107220 */ /* 0x040fe20000400000 */
[C---:B------:R-:W-:Y:S01]  /*7cd0*/  FMUL R17, R38.reuse, R21 ;  /* 0x0000001526117220 */ /* 0x040fe20000400000 */
[C---:B------:R-:W-:Y:S01]  /*7ce0*/  FMUL R18, R38.reuse, R22 ;  /* 0x0000001626127220 */ /* 0x040fe20000400000 */
[----:B------:R-:W-:Y:S01]  /*7cf0*/  F2FP.BF16.F32.PACK_AB R63, R19, R14 ;  /* 0x0000000e133f723e */ /* 0x000fe200000010ff */
[----:B------:R-:W-:Y:S01]  /*7d00*/  FMUL R23, R38, R23 ;  /* 0x0000001726177220 */ /* 0x000fe20000400000 */
[----:B------:R-:W-:Y:S01]  /*7d10*/  FFMA R16, R41, R43, R16 ;  /* 0x0000002b29107223 */ /* 0x000fe20000000010 */
[----:B------:R-:W-:Y:S01]  /*7d20*/  SHF.L.U32 R43, R67, 0x10, RZ ;  /* 0x00000010432b7819 */ /* 0x000fe200000006ff */
[C---:B------:R-:W-:Y:S01]  /*7d30*/  FFMA R17, R41.reuse, R40, R17 ;  /* 0x0000002829117223 */ /* 0x040fe20000000011 */
[----:B------:R1:W-:Y:S01]  /*7d40*/  STS.128 [R112+0x10], R60 ;  /* 0x0000103c70007388 */ /* 0x0003e20000000c00 */
        /* <DEDUP_REMOVED lines=8> */
[C---:B------:R-:W-:Y:S01]  /*7dd0*/  FMUL R22, R38.reuse, R26 ;  /* 0x0000001a26167220 */ /* 0x040fe20000400000 */
[----:B------:R-:W-:Y:S01]  /*7de0*/  FFMA R20, R41, R40, R20 ;  /* 0x0000002829147223 */ /* 0x000fe20000000014 */
[----:B------:R-:W-:Y:S01]  /*7df0*/  LOP3.LUT R40, R67, 0xffff0000, RZ, 0xc0, !PT ;  /* 0xffff000043287812 */ /* 0x000fe200078ec0ff */
[C---:B------:R-:W-:Y:S01]  /*7e00*/  FFMA R21, R41.reuse, R42, R21 ;  /* 0x0000002a29157223 */ /* 0x040fe20000000015 */
[C---:B------:R-:W-:Y:S01]  /*7e10*/  FFMA R22, R41.reuse, R43, R22 ;  /* 0x0000002b29167223 */ /* 0x040fe20000000016 */
[----:B------:R-:W-:Y:S01]  /*7e20*/  FMUL R27, R38, R27 ;  /* 0x0000001b261b7220 */ /* 0x000fe20000400000 */
[----:B------:R-:W-:Y:S01]  /*7e30*/  SHF.L.U32 R43, R72, 0x10, RZ ;  /* 0x00000010482b7819 */ /* 0x000fe200000006ff */
[----:B------:R-:W-:Y:S01]  /*7e40*/  FMUL R24, R38, R28 ;  /* 0x0000001c26187220 */ /* 0x000fe20000400000 */
[----:B------:R-:W-:Y:S01]  /*7e50*/  LOP3.LUT R42, R72, 0xffff0000, RZ, 0xc0, !PT ;  /* 0xffff0000482a7812 */ /* 0x000fe200078ec0ff */
[C---:B------:R-:W-:Y:S01]  /*7e60*/  FMUL R25, R38.reuse, R29 ;  /* 0x0000001d26197220 */ /* 0x040fe20000400000 */
[C---:B------:R-:W-:Y:S01]  /*7e70*/  FMUL R26, R38.reuse, R30 ;  /* 0x0000001e261a7220 */ /* 0x040fe20000400000 */
[C---:B------:R-:W-:Y:S01]  /*7e80*/  FFMA R27, R41.reuse, R40, R27 ;  /* 0x00000028291b7223 */ /* 0x040fe2000000001b */
[----:B------:R-:W-:Y:S01]  /*7e90*/  FFMA R24, R41, R43, R24 ;  /* 0x0000002b29187223 */ /* 0x000fe20000000018 */
[----:B------:R-:W-:Y:S01]  /*7ea0*/  LOP3.LUT R40, R73, 0xffff0000, RZ, 0xc0, !PT ;  /* 0xffff000049287812 */ /* 0x000fe200078ec0ff */
[C---:B------:R-:W-:Y:S01]  /*7eb0*/  FFMA R25, R41.reuse, R42, R25 ;  /* 0x0000002a29197223 */ /* 0x040fe20000000019 */
[----:B------:R-:W-:Y:S01]  /*7ec0*/  FMUL R31, R38, R31 ;  /* 0x0000001f261f7220 */ /* 0x000fe20000400000 */
[----:B------:R-:W-:Y:S01]  /*7ed0*/  SHF.L.U32 R43, R74, 0x10, RZ ;  /* 0x000000104a2b7819 */ /* 0x000fe200000006ff */
[----:B------:R-:W-:Y:S01]  /*7ee0*/  FFMA R26, R41, R45, R26 ;  /* 0x0000002d291a7223 */ /* 0x000fe2000000001a */
[----:B------:R-:W-:Y:S01]  /*7ef0*/  FMUL R28, R38, R32 ;  /* 0x00000020261c7220 */ /* 0x000fe20000400000 */
[----:B------:R-:W-:Y:S01]  /*7f00*/  LOP3.LUT R42, R74, 0xffff0000, RZ, 0xc0, !PT ;  /* 0xffff00004a2a7812 */ /* 0x000fe200078ec0ff */
[C---:B------:R-:W-:Y:S01]  /*7f10*/  FMUL R29, R38.reuse, R33 ;  /* 0x00000021261d7220 */ /* 0x040fe20000400000 */
[----:B------:R-:W-:Y:S01]  /*7f20*/  SHF.L.U32 R45, R75, 0x10, RZ ;  /* 0x000000104b2d7819 */ /* 0x000fe200000006ff */
[C---:B------:R-:W-:Y:S01]  /*7f30*/  FMUL R30, R38.reuse, R34 ;  /* 0x00000022261e7220 */ /* 0x040fe20000400000 */
[----:B------:R-:W-:Y:S01]  /*7f40*/  FFMA R31, R41, R40, R31 ;  /* 0x00000028291f7223 */ /* 0x000fe2000000001f */
[----:B------:R-:W-:Y:S01]  /*7f50*/  FMUL R35, R38, R35 ;  /* 0x0000002326237220 */ /* 0x000fe20000400000 */
[----:B------:R-:W-:Y:S01]  /*7f60*/  F2FP.BF16.F32.PACK_AB R69, R23, R18 ;  /* 0x000000121745723e */ /* 0x000fe200000010ff */
[----:B------:R-:W-:Y:S01]  /*7f70*/  FFMA R28, R41, R43, R28 ;  /* 0x0000002b291c7223 */ /* 0x000fe2000000001c */
[----:B------:R-:W-:Y:S01]  /*7f80*/  F2FP.BF16.F32.PACK_AB R70, R21, R20 ;  /* 0x000000141546723e */ /* 0x000fe200000010ff */
[----:B------:R-:W-:Y:S01]  /*7f90*/  FFMA R29, R41, R42, R29 ;  /* 0x0000002a291d7223 */ /* 0x000fe2000000001d */
[----:B------:R-:W-:Y:S01]  /*7fa0*/  F2FP.BF16.F32.PACK_AB R71, R27, R22 ;  /* 0x000000161b47723e */ /* 0x000fe200000010ff */
[C---:B------:R-:W-:Y:S01]  /*7fb0*/  FFMA R30, R41.reuse, R45, R30 ;  /* 0x0000002d291e7223 */ /* 0x040fe2000000001e */
[----:B------:R-:W-:Y:S01]  /*7fc0*/  FFMA R35, R41, R44, R35 ;  /* 0x0000002c29237223 */ /* 0x000fe20000000023 */
[----:B------:R-:W-:Y:S02]  /*7fd0*/  F2FP.BF16.F32.PACK_AB R80, R25, R24 ;  /* 0x000000181950723e */ /* 0x000fe400000010ff */
[----:B------:R1:W-:Y:S01]  /*7fe0*/  STS.128 [R102+0x20], R68 ;  /* 0x0000204466007388 */ /* 0x0003e20000000c00 */
[----:B------:R-:W-:Y:S02]  /*7ff0*/  F2FP.BF16.F32.PACK_AB R81, R31, R26 ;  /* 0x0000001a1f51723e */ /* 0x000fe400000010ff */
[----:B------:R-:W-:Y:S02]  /*8000*/  F2FP.BF16.F32.PACK_AB R82, R29, R28 ;  /* 0x0000001c1d52723e */ /* 0x000fe400000010ff */
[----:B------:R-:W-:Y:S05]  /*8010*/  F2FP.BF16.F32.PACK_AB R83, R35, R30 ;  /* 0x0000001e2353723e */ /* 0x000fea00000010ff */
[----:B------:R1:W-:Y:S01]  /*8020*/  STS.128 [R47+0x10], R80 ;  /* 0x000010502f007388 */ /* 0x0003e20000000c00 */
[----:B------:R-:W-:Y:S01]  /*8030*/  @!PT LDS RZ, [RZ] ;  /* 0x00000000fffff984 */ /* 0x000fe20000000800 */
[----:B------:R-:W-:Y:S01]  /*8040*/  @!PT LDS RZ, [RZ] ;  /* 0x00000000fffff984 */ /* 0x000fe20000000800 */
[----:B------:R-:W-:Y:S01]  /*8050*/  @!PT LDS RZ, [RZ] ;  /* 0x00000000fffff984 */ /* 0x000fe20000000800 */
[----:B------:R-:W-:Y:S01]  /*8060*/  @!PT LDS RZ, [RZ] ;  /* 0x00000000fffff984 */ /* 0x000fe20000000800 */
[----:B------:R3:W-:Y:S07]  /*8070*/  MEMBAR.ALL.CTA ;  /* 0x0000000000007992 */ /* 0x0007ee0000008000 */
[----:B---3--:R-:W3:Y:S02]  /*8080*/  FENCE.VIEW.ASYNC.S ;  /* 0x00000000000073c6 */ /* 0x008ee40000000000 */
[----:B---3--:R-:W-:Y:S06]  /*8090*/  BAR.SYNC.DEFER_BLOCKING 0x1, 0x80 ;  /* 0x0042000000007b1d */ /* 0x008fec0000010000 */
[----:B------:R-:W-:Y:S05]  /*80a0*/  @P0 BRA `(.L_x_123) ;  /* 0x00000000002c0947 */ /* 0x000fea0003800000 */
[----:B------:R-:W3:Y:S01]  /*80b0*/  LDCU.64 UR6, c[0x0][0x348] ;  /* 0x00006900ff0677ac */ /* 0x000ee20008000a00 */
[----:B------:R-:W-:Y:S02]  /*80c0*/  R2UR UR5, R113 ;  /* 0x00000000710572ca */ /* 0x000fe400000e0000 */
[----:B------:R-:W-:Y:S02]  /*80d0*/  R2UR UR42, R107 ;  /* 0x000000006b2a72ca */ /* 0x000fe400000e0000 */
[----:B------:R-:W-:Y:S02]  /*80e0*/  R2UR UR43, R106 ;  /* 0x000000006a2b72ca */ /* 0x000fe400000e0000 */
[----:B------:R-:W-:Y:S02]  /*80f0*/  R2UR UR44, R104 ;  /* 0x00000000682c72ca */ /* 0x000fe400000e0000 */
[----:B------:R-:W-:Y:S05]  /*8100*/  R2UR UR45, R105 ;  /* 0x00000000692d72ca */ /* 0x000fea00000e0000 */
[----:B------:R-:W-:Y:S02]  /*8110*/  UIADD3 UR40, UPT, UPT, UR50, 0x200, UR5 ;  /* 0x0000020032287890 */ /* 0x000fe4000fffe005 */
[----:B---3--:R-:W-:Y:S04]  /*8120*/  UIADD3 UR4, UP0, UPT, UR6, 0x780, URZ ;  /* 0x0000078006047890 */ /* 0x008fe8000ff1e0ff */
[----:B------:R-:W-:Y:S09]  /*8130*/  UIADD3.X UR5, UPT, UPT, URZ, UR7, URZ, UP0, !UPT ;  /* 0x00000007ff057290 */ /* 0x000ff200087fe4ff */
[----:B------:R3:W-:Y:S02]  /*8140*/  UTMASTG.5D.IM2COL [UR40], [UR4] ;  /* 0x00000028040073b5 */ /* 0x0007e40008060000 */
[----:B---3--:R0:W-:Y:S02]  /*8150*/  UTMACMDFLUSH ;  /* 0x00000000000079b7 */ /* 0x0081e40000000000 */
.L_x_123:
[----:B------:R-:W-:Y:S05]  /*8160*/  BSYNC.RECONVERGENT B0 ;  /* 0x0000000000007941 */ /* 0x000fea0003800200 */
.L_x_122:
[----:B------:R-:W-:Y:S01]  /*8170*/  UIADD3 UR40, UPT, UPT, UR51, 0x1, URZ ;  /* 0x0000000133287890 */ /* 0x000fe2000fffe0ff */
[----:B------:R-:W-:Y:S03]  /*8180*/  BSSY.RECONVERGENT B0, `(.L_x_124) ;  /* 0x0000005000007945 */ /* 0x000fe60003800200 */
[----:B------:R-:W-:Y:S04]  /*8190*/  UISETP.NE.AND UP0, UPT, UR40, 0x3, UPT ;  /* 0x000000032800788c */ /* 0x000fe8000bf05270 */
[----:B------:R-:W-:Y:S01]  /*81a0*/  USEL UR42, UR40, URZ, UP0 ;  /* 0x000000ff282a7287 */ /* 0x000fe20008000000 */
[----:B------:R-:W-:Y:S11]  /*81b0*/  @P0 BRA `(.L_x_125) ;  /* 0x0000000000040947 */ /* 0x000ff60003800000 */
[----:B------:R-:W-:Y:S04]  /*81c0*/  DEPBAR.LE SB0, 0x1 ;  /* 0x000080400000791a */ /* 0x000fe80000000000 */
.L_x_125:
[----:B------:R-:W-:Y:S05]  /*81d0*/  BSYNC.RECONVERGENT B0 ;  /* 0x0000000000007941 */ /* 0x000fea0003800200 */
.L_x_124:
[----:B------:R-:W-:Y:S01]  /*81e0*/  BAR.SYNC.DEFER_BLOCKING 0x1, 0x80 ;  /* 0x0042000000007b1d */ /* 0x000fe20000010000 */
[----:B------:R-:W-:Y:S01]  /*81f0*/  ISETP.NE.AND P1, PT, R111, RZ, PT ;  /* 0x000000ff6f00720c */ /* 0x000fe20003f25270 */
[----:B------:R-:W-:Y:S01]  /*8200*/  UISETP.NE.AND UP0, UPT, UR55, URZ, UPT ;  /* 0x000000ff3700728c */ /* 0x000fe2000bf05270 */
[----:B------:R-:W-:Y:S11]  /*8210*/  LEA R3, R115, UR50, 0x3 ;  /* 0x0000003273037c11 */ /* 0x000ff6000f8e18ff */
[----:B------:R-:W-:Y:S01]  /*8220*/  @P1 SHF.L.U32 R4, R46, 0x1f, RZ ;  /* 0x0000001f2e041819 */ /* 0x000fe200000006ff */
[----:B------:R-:W-:Y:S06]  /*8230*/  BRA.U !UP0, `(.L_x_126) ;  /* 0x0000000108247547 */ /* 0x000fec000b800000 */
[----:B------:R-:W3:Y:S01]  /*8240*/  S2R R0, SR_CgaCtaId ;  /* 0x0000000000007919 */ /* 0x000ee20000008800 */
[----:B------:R-:W-:Y:S01]  /*8250*/  IMAD.U32 R2, RZ, RZ, UR52 ;  /* 0x00000034ff027e24 */ /* 0x000fe2000f8e00ff */
[----:B------:R-:W-:Y:S04]  /*8260*/  UIADD3 UR4, UPT, UPT, UR52, 0x1, URZ ;  /* 0x0000000134047890 */ /* 0x000fe8000fffe0ff */
[----:B------:R-:W-:Y:S01]  /*8270*/  @P1 LEA R2, R2, UR50, 0x3 ;  /* 0x0000003202021c11 */ /* 0x000fe2000f8e18ff */
[----:B------:R-:W-:Y:S04]  /*8280*/  UISETP.NE.AND UP0, UPT, UR4, 0x3, UPT ;  /* 0x000000030400788c */ /* 0x000fe8000bf05270 */
[----:B------:R-:W-:Y:S01]  /*8290*/  @P1 VIADD R5, R2, 0x158 ;  /* 0x0000015802051836 */ /* 0x000fe20000000000 */
[----:B------:R-:W-:Y:S04]  /*82a0*/  USEL UR52, UR4, URZ, UP0 ;  /* 0x000000ff04347287 */ /* 0x000fe80008000000 */
[----:B---3--:R-:W-:Y:S04]  /*82b0*/  @P1 PRMT R0, R0, 0x654, R5 ;  /* 0x0000065400001816 */ /* 0x008fe80000000005 */
[----:B------:R3:W-:Y:S04]  /*82c0*/  @P1 SYNCS.ARRIVE.TRANS64.RED.A1T0 RZ, [R0+URZ], RZ ;  /* 0x000000ff00ff19a7 */ /* 0x0007e800081004ff */
.L_x_126:
[----:B------:R-:W4:Y:S01]  /*82d0*/  @P1 SYNCS.PHASECHK.TRANS64.TRYWAIT P0, [R3+URZ+0x140], R4 ;  /* 0x00014004030015a7 */ /* 0x000f2200080011ff */
[----:B------:R-:W-:Y:S01]  /*82e0*/  BSSY B1, `(.L_x_127) ;  /* 0x0000015000017945 */ /* 0x000fe20003800000 */
[----:B----4-:R-:W-:Y:S03]  /*82f0*/  @P1 SEL R114, RZ, 0x1, !P0 ;  /* 0x00000001ff721807 */ /* 0x010fe60004000000 */
[----:B------:R-:W-:Y:S05]  /*8300*/  @!P1 BRA `(.L_x_128) ;  /* 0x0000000000489947 */ /* 0x000fea0003800000 */
[----:B------:R-:W-:Y:S01]  /*8310*/  ISETP.NE.AND P1, PT, R116, RZ, PT ;  /* 0x000000ff7400720c */ /* 0x000fe20003f25270 */
[----:B------:R-:W-:Y:S01]  /*8320*/  BSSY B0, `(.L_x_129) ;  /* 0x000000a000007945 */ /* 0x000fe20003800000 */
[----:B------:R-:W-:Y:S11]  /*8330*/  ISETP.NE.AND P0, PT, R114, RZ, PT ;  /* 0x000000ff7200720c */ /* 0x000ff60003f05270 */
[----:B------:R-:W-:Y:S04]  /*8340*/  @P1 IMAD R115, R115, 0x2000, R98 ;  /* 0x0000200073731824 */ /* 0x000fe800078e0262 */
[----:B------:R-:W-:Y:S01]  /*8350*/  @P1 IMAD.IADD R4, R101, 0x1, R115 ;  /* 0x0000000165041824 */ /* 0x000fe200078e0273 */
[----:B------:R-:W-:Y:S03]  /*8360*/  @P1 IADD3 R2, PT, PT, R100, R115, RZ ;  /* 0x0000007364021210 */ /* 0x000fe60007ffe0ff */
[----:B---3--:R-:W-:Y:S01]  /*8370*/  @P1 IMAD.IADD R0, R97, 0x1, R4 ;  /* 0x0000000161001824 */ /* 0x008fe200078e0204 */
[----:B------:R-:W-:Y:S06]  /*8380*/  @P0 BRA `(.L_x_130) ;  /* 0x00000000000c0947 */ /* 0x000fec0003800000 */
[----:B------:R-:W-:Y:S04]  /*8390*/  SHF.L.U32 R46, R46, 0x1f, RZ ;  /* 0x0000001f2e2e7819 */ /* 0x000fe800000006ff */
[----:B------:R-:W3:Y:S02]  /*83a0*/  SYNCS.PHASECHK.TRANS64.TRYWAIT P0, [R3+URZ+0x140], R46 ;  /* 0x0001402e030075a7 */ /* 0x000ee400080011ff */
[----:B---3--:R-:W-:Y:S05]  /*83b0*/  @!P0 BRA `(.L_x_131) ;  /* 0x0000001c00b08947 */ /* 0x008fea0003800000 */
.L_x_130:
[----:B------:R-:W-:Y:S05]  /*83c0*/  BSYNC B0 ;  /* 0x0000000000007941 */ /* 0x000fea0003800000 */
.L_x_129:
[----:B------:R-:W-:Y:S11]  /*83d0*/  ISETP.NE.AND P0, PT, R116, RZ, PT ;  /* 0x000000ff7400720c */ /* 0x000ff60003f05270 */
[----:B------:R-:W-:Y:S02]  /*83e0*/  @!UPT UIADD3 URZ, UPT, UPT, URZ, URZ, URZ ;  /* 0x000000fffffff290 */ /* 0x000fe4000fffe0ff */
[----:B------:R4:W1:Y:S04]  /*83f0*/  @P0 LDS.128 R48, [R115] ;  /* 0x0000000073300984 */ /* 0x0008680000000c00 */
[----:B------:R4:W1:Y:S04]  /*8400*/  @P0 LDS.128 R64, [R2+0x20] ;  /* 0x0000200002400984 */ /* 0x0008680000000c00 */
[----:B------:R4:W1:Y:S04]  /*8410*/  @P0 LDS.128 R56, [R4+0x10] ;  /* 0x0000100004380984 */ /* 0x0008680000000c00 */
[----:B------:R4:W1:Y:S02]  /*8420*/  @P0 LDS.128 R72, [R0+0x10] ;  /* 0x0000100000480984 */ /* 0x0008640000000c00 */
.L_x_128:
[----:B------:R-:W-:Y:S05]  /*8430*/  BSYNC B1 ;  /* 0x0000000000017941 */ /* 0x000fea0003800000 */
.L_x_127:
[----:B---3--:R-:W-:Y:S05]  /*8440*/  VIADD R3, R39, 0x20 ;  /* 0x0000002027037836 */ /* 0x008fea0000000000 */
[----:B------:R-:W-:Y:S04]  /*8450*/  SHF.R.U32.HI R3, RZ, 0x15, R3 ;  /* 0x00000015ff037819 */ /* 0x000fe80000011603 */
[----:B------:R-:W-:Y:S11]  /*8460*/  LOP3.LUT P0, RZ, R3, 0x3, R88, 0x48, !PT ;  /* 0x0000000303ff7812 */ /* 0x000ff60007804858 */
[----:B------:R-:W-:Y:S02]  /*8470*/  @!UPT UIADD3 URZ, UPT, UPT, URZ, URZ, URZ ;  /* 0x000000fffffff290 */ /* 0x000fe4000fffe0ff */
[----:B------:R-:W-:Y:S05]  /*8480*/  @!P0 BRA `(.L_x_132) ;  /* 0x0000000000408947 */ /* 0x000fea0003800000 */
[----:B------:R-:W3:Y:S01]  /*8490*/  LDCU.64 UR8, c[0x4][0x70] ;  /* 0x01000e00ff0877ac */ /* 0x000ee20008000a00 */
[----:B------:R-:W-:Y:S01]  /*84a0*/  MOV R3, 0x0 ;  /* 0x0000000000037802 */ /* 0x000fe20000000f00 */
[----:B------:R-:W-:Y:S02]  /*84b0*/  HFMA2 R12, -RZ, RZ, 0, 5.9604644775390625e-08 ;  /* 0x00000001ff0c7431 */ /* 0x000fe400000001ff */
[----:B------:R-:W-:Y:S02]  /*84c0*/  IMAD.MOV.U32 R8, RZ, RZ, 0x192 ;  /* 0x00000192ff087424 */ /* 0x000fe400078e00ff */
[----:B------:R-:W-:Y:S01]  /*84d0*/  IMAD.MOV.U32 R13, RZ, RZ, RZ ;  /* 0x000000ffff0d7224 */ /* 0x000fe200078e00ff */
[----:B------:R-:W5:Y:S01]  /*84e0*/  LDCU.64 UR6, c[0x4][0x78] ;  /* 0x01000f00ff0677ac */ /* 0x000f620008000a00 */
[----:B----4-:R-:W4:Y:S01]  /*84f0*/  LDC.64 R2, c[0x4][R3] ;  /* 0x0100000003027b82 */ /* 0x010f220000000a00 */
[----:B------:R-:W2:Y:S01]  /*8500*/  LDCU.64 UR4, c[0x4][0x10] ;  /* 0x01000200ff0477ac */ /* 0x000ea20008000a00 */
[----:B---3--:R-:W-:Y:S01]  /*8510*/  MOV R5, UR9 ;  /* 0x0000000900057c02 */ /* 0x008fe20008000f00 */
[----:B------:R-:W-:Y:S01]  /*8520*/  IMAD.U32 R4, RZ, RZ, UR8 ;  /* 0x00000008ff047e24 */ /* 0x000fe2000f8e00ff */
[----:B-----5:R-:W-:Y:S01]  /*8530*/  MOV R7, UR7 ;  /* 0x0000000700077c02 */ /* 0x020fe20008000f00 */
[----:B------:R-:W-:Y:S01]  /*8540*/  IMAD.U32 R6, RZ, RZ, UR6 ;  /* 0x00000006ff067e24 */ /* 0x000fe2000f8e00ff */
[----:B--2---:R-:W-:Y:S01]  /*8550*/  MOV R11, UR5 ;  /* 0x00000005000b7c02 */ /* 0x004fe20008000f00 */
[----:B------:R-:W-:Y:S02]  /*8560*/  IMAD.U32 R10, RZ, RZ, UR4 ;  /* 0x00000004ff0a7e24 */ /* 0x000fe4000f8e00ff */
[----:B------:R-:W-:Y:S07]  /*8570*/  LEPC R20, `(.L_x_132) ;  /* 0x000000001014794e */ /* 0x000fee0000000000 */
[----:B-1--4-:R-:W-:Y:S05]  /*8580*/  CALL.ABS.NOINC R2 ;  /* 0x0000000002007343 */ /* 0x012fea0003c00000 */
.L_x_132:
[----:B------:R-:W-:Y:S01]  /*8590*/  ISETP.NE.AND P0, PT, R86, RZ, PT ;  /* 0x000000ff5600720c */ /* 0x000fe20003f05270 */
[----:B------:R-:W-:Y:S05]  /*85a0*/  WARPSYNC.ALL ;  /* 0x0000000000007948 */ /* 0x000fea0003800000 */
[----:B------:R-:W-:Y:S01]  /*85b0*/  R2UR UR4, R39 ;  /* 0x00000000270472ca */ /* 0x000fe200000e0000 */
[----:B------:R-:W-:Y:S01]  /*85c0*/  BSSY.RECONVERGENT B0, `(.L_x_133) ;  /* 0x0000092000007945 */ /* 0x000fe20003800200 */
[C---:B-1----:R-:W-:Y:S02]  /*85d0*/  SHF.L.U32 R40, R48.reuse, 0x10, RZ ;  /* 0x0000001030287819 */ /* 0x042fe400000006ff */
[----:B------:R-:W-:Y:S02]  /*85e0*/  LOP3.LUT R42, R48, 0xffff0000, RZ, 0xc0, !PT ;  /* 0xffff0000302a7812 */ /* 0x000fe400078ec0ff */
[C---:B------:R-:W-:Y:S02]  /*85f0*/  SHF.L.U32 R43, R49.reuse, 0x10, RZ ;  /* 0x00000010312b7819 */ /* 0x040fe400000006ff */
[----:B------:R-:W-:Y:S02]  /*8600*/  LOP3.LUT R44, R49, 0xffff0000, RZ, 0xc0, !PT ;  /* 0xffff0000312c7812 */ /* 0x000fe400078ec0ff */
[C---:B------:R-:W-:Y:S02]  /*8610*/  SHF.L.U32 R45, R50.reuse, 0x10, RZ ;  /* 0x00000010322d7819 */ /* 0x040fe400000006ff */
[----:B------:R-:W-:Y:S01]  /*8620*/  LOP3.LUT R46, R50, 0xffff0000, RZ, 0xc0, !PT ;  /* 0xffff0000322e7812 */ /* 0x000fe200078ec0ff */
[----:B----4-:R-:W1:Y:S01]  /*8630*/  LDTM.x32 R4, tmem[UR4+0x20] ;  /* 0x00002004000479ee */ /* 0x010e6200082c0000 */
[C---:B--2---:R-:W-:Y:S01]  /*8640*/  SHF.L.U32 R47, R51.reuse, 0x10, RZ ;  /* 0x00000010332f7819 */ /* 0x044fe200000006ff */
[----:B------:R-:W-:Y:S01]  /*8650*/  NOP ;  /* 0x0000000000007918 */ /* 0x000fe20000000000 */
[----:B------:R-:W-:Y:S01]  /*8660*/  LOP3.LUT R48, R51, 0xffff0000, RZ, 0xc0, !PT ;  /* 0xffff000033307812 */ /* 0x000fe200078ec0ff */
[----:B------:R-:W-:Y:S01]  /*8670*/  USHF.L.U32 UR4, UR42, 0xd, URZ ;  /* 0x0000000d2a047899 */ /* 0x000fe200080006ff */
[C---:B------:R-:W-:Y:S02]  /*8680*/  SHF.L.U32 R49, R56.reuse, 0x10, RZ ;  /* 0x0000001038317819 */ /* 0x040fe400000006ff */
[----:B------:R-:W-:Y:S02]  /*8690*/  LOP3.LUT R51, R56, 0xffff0000, RZ, 0xc0, !PT ;  /* 0xffff000038337812 */ /* 0x000fe400078ec0ff */
[C---:B------:R-:W-:Y:S02]  /*86a0*/  SHF.L.U32 R50, R57.reuse, 0x10, RZ ;  /* 0x0000001039327819 */ /* 0x040fe400000006ff */
[----:B------:R-:W-:Y:S02]  /*86b0*/  LOP3.LUT R52, R57, 0xffff0000, RZ, 0xc0, !PT ;  /* 0xffff000039347812 */ /* 0x000fe400078ec0ff */
[C---:B------:R-:W-:Y:S02]  /*86c0*/  SHF.L.U32 R53, R58.reuse, 0x10, RZ ;  /* 0x000000103a357819 */ /* 0x040fe400000006ff */
[----:B------:R-:W-:Y:S02]  /*86d0*/  LOP3.LUT R54, R58, 0xffff0000, RZ, 0xc0, !PT ;  /* 0xffff00003a367812 */ /* 0x000fe400078ec0ff */
[C---:B------:R-:W-:Y:S02]  /*86e0*/  SHF.L.U32 R55, R59.reuse, 0x10, RZ ;  /* 0x000000103b377819 */ /* 0x040fe400000006ff */
[----:B------:R-:W-:Y:S02]  /*86f0*/  IADD3 R108, PT, PT, R108, 0x1a0, RZ ;  /* 0x000001a06c6c7810 */ /* 0x000fe40007ffe0ff */
[----:B------:R-:W-:Y:S02]  /*8700*/  LOP3.LUT R56, R59, 0xffff0000, RZ, 0xc0, !PT ;  /* 0xffff00003b387812 */ /* 0x000fe400078ec0ff */
[----:B------:R-:W-:Y:S01]  /*8710*/  SHF.L.U32 R57, R64, 0x10, RZ ;  /* 0x0000001040397819 */ /* 0x000fe200000006ff */
[----:B-1----:R-:W-:Y:S01]  /*8720*/  FMUL R4, R38, R4 ;  /* 0x0000000426047220 */ /* 0x002fe20000400000 */
[----:B------:R-:W-:Y:S01]  /*8730*/  LOP3.LUT R58, R64, 0xffff0000, RZ, 0xc0, !PT ;  /* 0xffff0000403a7812 */ /* 0x000fe200078ec0ff */
[C---:B------:R-:W-:Y:S01]  /*8740*/  FMUL R5, R38.reuse, R5 ;  /* 0x0000000526057220 */ /* 0x040fe20000400000 */
[C---:B------:R-:W-:Y:S01]  /*8750*/  SHF.L.U32 R59, R65.reuse, 0x10, RZ ;  /* 0x00000010413b7819 */ /* 0x040fe200000006ff */
[----:B------:R-:W-:Y:S01]  /*8760*/  FMUL R6, R38, R6 ;  /* 0x0000000626067220 */ /* 0x000fe20000400000 */
[----:B------:R-:W-:Y:S01]  /*8770*/  LOP3.LUT R108, R108, 0xfefffff8, RZ, 0xc0, !PT ;  /* 0xfefffff86c6c7812 */ /* 0x000fe200078ec0ff */
[----:B------:R-:W-:Y:S01]  /*8780*/  FMUL R7, R38, R7 ;  /* 0x0000000726077220 */ /* 0x000fe20000400000 */
[----:B------:R-:W-:Y:S01]  /*8790*/  LOP3.LUT R60, R65, 0xffff0000, RZ, 0xc0, !PT ;  /* 0xffff0000413c7812 */ /* 0x000fe200078ec0ff */
[C---:B------:R-:W-:Y:S01]  /*87a0*/  FFMA R4, R41.reuse, R40, R4 ;  /* 0x0000002829047223 */ /* 0x040fe20000000004 */
[----:B------:R-:W-:Y:S01]  /*87b0*/  IADD3 R121, PT, PT, R98, UR4, RZ ;  /* 0x0000000462797c10 */ /* 0x000fe2000fffe0ff */
[----:B------:R-:W-:Y:S01]  /*87c0*/  FMUL R8, R38, R8 ;  /* 0x0000000826087220 */ /* 0x000fe20000400000 */
[C---:B------:R-:W-:Y:S01]  /*87d0*/  SHF.L.U32 R61, R66.reuse, 0x10, RZ ;  /* 0x00000010423d7819 */ /* 0x040fe200000006ff */
[----:B------:R-:W-:Y:S01]  /*87e0*/  FFMA R5, R41, R42, R5 ;  /* 0x0000002a29057223 */ /* 0x000fe20000000005 */
[----:B------:R-:W-:Y:S01]  /*87f0*/  LOP3.LUT R62, R66, 0xffff0000, RZ, 0xc0, !PT ;  /* 0xffff0000423e7812 */ /* 0x000fe200078ec0ff */
[----:B------:R-:W-:Y:S01]  /*8800*/  FMUL R9, R38, R9 ;  /* 0x0000000926097220 */ /* 0x000fe20000400000 */
[----:B------:R-:W-:Y:S01]  /*8810*/  SHF.L.U32 R63, R67, 0x10, RZ ;  /* 0x00000010433f7819 */ /* 0x000fe200000006ff */
[----:B------:R1:W-:Y:S01]  /*8820*/  SYNCS.ARRIVE.TRANS64.RED.A1T0 RZ, [R108+URZ], RZ ;  /* 0x000000ff6cff79a7 */ /* 0x0003e200081004ff */
[----:B------:R-:W-:Y:S01]  /*8830*/  F2FP.BF16.F32.PACK_AB R80, R5, R4 ;  /* 0x000000040550723e */ /* 0x000fe200000010ff */
[----:B------:R-:W-:Y:S01]  /*8840*/  FFMA R6, R41, R43, R6 ;  /* 0x0000002b29067223 */ /* 0x000fe20000000006 */
[-C--:B------:R-:W-:Y:S01]  /*8850*/  IADD3 R120, PT, PT, R101, R121.reuse, RZ ;  /* 0x0000007965787210 */ /* 0x080fe20007ffe0ff */
[C---:B------:R-:W-:Y:S01]  /*8860*/  FFMA R7, R41.reuse, R44, R7 ;  /* 0x0000002c29077223 */ /* 0x040fe20000000007 */
[----:B------:R-:W-:Y:S01]  /*8870*/  IADD3 R121, PT, PT, R100, R121, RZ ;  /* 0x0000007964797210 */ /* 0x000fe20007ffe0ff */
[----:B------:R-:W-:Y:S01]  /*8880*/  FFMA R8, R41, R45, R8 ;  /* 0x0000002d29087223 */ /* 0x000fe20000000008 */
[----:B------:R-:W-:Y:S01]  /*8890*/  IADD3 R122, PT, PT, R97, R120, RZ ;  /* 0x00000078617a7210 */ /* 0x000fe20007ffe0ff */
[----:B------:R-:W-:Y:S01]  /*88a0*/  FFMA R9, R41, R46, R9 ;  /* 0x0000002e29097223 */ /* 0x000fe20000000009 */
[----:B------:R-:W-:Y:S01]  /*88b0*/  F2FP.BF16.F32.PACK_AB R81, R7, R6 ;  /* 0x000000060751723e */ /* 0x000fe200000010ff */
[C---:B------:R-:W-:Y:S01]  /*88c0*/  FMUL R10, R38.reuse, R10 ;  /* 0x0000000a260a7220 */ /* 0x040fe20000400000 */
[C---:B------:R-:W-:Y:S01]  /*88d0*/  FMUL R11, R38.reuse, R11 ;  /* 0x0000000b260b7220 */ /* 0x040fe20000400000 */
[C---:B------:R-:W-:Y:S01]  /*88e0*/  FMUL R0, R38.reuse, R12 ;  /* 0x0000000c26007220 */ /* 0x040fe20000400000 */
[----:B------:R-:W-:Y:S01]  /*88f0*/  F2FP.BF16.F32.PACK_AB R82, R9, R8 ;  /* 0x000000080952723e */ /* 0x000fe200000010ff */
[C---:B------:R-:W-:Y:S01]  /*8900*/  FFMA R10, R41.reuse, R47, R10 ;  /* 0x0000002f290a7223 */ /* 0x040fe2000000000a */
[C---:B------:R-:W-:Y:S01]  /*8910*/  FFMA R11, R41.reuse, R48, R11 ;  /* 0x00000030290b7223 */ /* 0x040fe2000000000b */
[C---:B------:R-:W-:Y:S01]  /*8920*/  FFMA R0, R41.reuse, R49, R0 ;  /* 0x0000003129007223 */ /* 0x040fe20000000000 */
[C---:B------:R-:W-:Y:S01]  /*8930*/  FMUL R2, R38.reuse, R13 ;  /* 0x0000000d26027220 */ /* 0x040fe20000400000 */
[C---:B------:R-:W-:Y:S01]  /*8940*/  FMUL R3, R38.reuse, R14 ;  /* 0x0000000e26037220 */ /* 0x040fe20000400000 */
[C---:B------:R-:W-:Y:S01]  /*8950*/  FMUL R15, R38.reuse, R15 ;  /* 0x0000000f260f7220 */ /* 0x040fe20000400000 */
[C---:B------:R-:W-:Y:S01]  /*8960*/  FMUL R12, R38.reuse, R16 ;  /* 0x00000010260c7220 */ /* 0x040fe20000400000 */
[C---:B------:R-:W-:Y:S01]  /*8970*/  FFMA R2, R41.reuse, R51, R2 ;  /* 0x0000003329027223 */ /* 0x040fe20000000002 */
[C---:B------:R-:W-:Y:S01]  /*8980*/  FMUL R13, R38.reuse, R17 ;  /* 0x00000011260d7220 */ /* 0x040fe20000400000 */
[C---:B------:R-:W-:Y:S01]  /*8990*/  FFMA R3, R41.reuse, R50, R3 ;  /* 0x0000003229037223 */ /* 0x040fe20000000003 */
[C---:B------:R-:W-:Y:S01]  /*89a0*/  FMUL R14, R38.reuse, R18 ;  /* 0x00000012260e7220 */ /* 0x040fe20000400000 */
[----:B------:R-:W-:Y:S01]  /*89b0*/  FFMA R15, R41, R52, R15 ;  /* 0x00000034290f7223 */ /* 0x000fe2000000000f */
[C---:B------:R-:W-:Y:S01]  /*89c0*/  FMUL R19, R38.reuse, R19 ;  /* 0x0000001326137220 */ /* 0x040fe20000400000 */
[----:B------:R-:W-:Y:S01]  /*89d0*/  F2FP.BF16.F32.PACK_AB R83, R11, R10 ;  /* 0x0000000a0b53723e */ /* 0x000fe200000010ff */
[C---:B------:R-:W-:Y:S01]  /*89e0*/  FFMA R12, R41.reuse, R53, R12 ;  /* 0x00000035290c7223 */ /* 0x040fe2000000000c */
[C---:B------:R-:W-:Y:S01]  /*89f0*/  FMUL R16, R38.reuse, R20 ;  /* 0x0000001426107220 */ /* 0x040fe20000400000 */
[----:B------:R-:W-:Y:S01]  /*8a00*/  FFMA R13, R41, R54, R13 ;  /* 0x00000036290d7223 */ /* 0x000fe2000000000d */
[----:B------:R-:W-:Y:S01]  /*8a10*/  FMUL R17, R38, R21 ;  /* 0x0000001526117220 */ /* 0x000fe20000400000 */
[----:B------:R1:W-:Y:S01]  /*8a20*/  STS.128 [R98+UR4], R80 ;  /* 0x0000005062007988 */ /* 0x0003e20008000c04 */
[----:B------:R-:W-:Y:S01]  /*8a30*/  LOP3.LUT R64, R67, 0xffff0000, RZ, 0xc0, !PT ;  /* 0xffff000043407812 */ /* 0x000fe200078ec0ff */
[C---:B------:R-:W-:Y:S01]  /*8a40*/  FFMA R14, R41.reuse, R55, R14 ;  /* 0x00000037290e7223 */ /* 0x040fe2000000000e */
[----:B------:R-:W-:Y:S01]  /*8a50*/  SHF.L.U32 R65, R72, 0x10, RZ ;  /* 0x0000001048417819 */ /* 0x000fe200000006ff */
[----:B------:R-:W-:Y:S01]  /*8a60*/  FMUL R18, R38, R22 ;  /* 0x0000001626127220 */ /* 0x000fe20000400000 */
[----:B------:R-:W-:Y:S01]  /*8a70*/  LOP3.LUT R66, R72, 0xffff0000, RZ, 0xc0, !PT ;  /* 0xffff000048427812 */ /* 0x000fe200078ec0ff */
[C---:B------:R-:W-:Y:S01]  /*8a80*/  FFMA R19, R41.reuse, R56, R19 ;  /* 0x0000003829137223 */ /* 0x040fe20000000013 */
[C---:B------:R-:W-:Y:S01]  /*8a90*/  FMUL R23, R38.reuse, R23 ;  /* 0x0000001726177220 */ /* 0x040fe20000400000 */
[C---:B------:R-:W-:Y:S01]  /*8aa0*/  FFMA R16, R41.reuse, R57, R16 ;  /* 0x0000003929107223 */ /* 0x040fe20000000010 */
[C---:B------:R-:W-:Y:S01]  /*8ab0*/  FMUL R20, R38.reuse, R24 ;  /* 0x0000001826147220 */ /* 0x040fe20000400000 */
[C---:B------:R-:W-:Y:S01]  /*8ac0*/  FFMA R17, R41.reuse, R58, R17 ;  /* 0x0000003a29117223 */ /* 0x040fe20000000011 */
[C---:B------:R-:W-:Y:S01]  /*8ad0*/  FMUL R21, R38.reuse, R25 ;  /* 0x0000001926157220 */ /* 0x040fe20000400000 */
[C---:B------:R-:W-:Y:S01]  /*8ae0*/  FFMA R18, R41.reuse, R59, R18 ;  /* 0x0000003b29127223 */ /* 0x040fe20000000012 */
[C---:B------:R-:W-:Y:S01]  /*8af0*/  FMUL R22, R38.reuse, R26 ;  /* 0x0000001a26167220 */ /* 0x040fe20000400000 */
[C---:B------:R-:W-:Y:S01]  /*8b00*/  FFMA R23, R41.reuse, R60, R23 ;  /* 0x0000003c29177223 */ /* 0x040fe20000000017 */
[----:B------:R-:W-:Y:S01]  /*8b10*/  FMUL R27, R38, R27 ;  /* 0x0000001b261b7220 */ /* 0x000fe20000400000 */
[----:B------:R-:W-:Y:S01]  /*8b20*/  F2FP.BF16.F32.PACK_AB R100, R2, R0 ;  /* 0x000000000264723e */ /* 0x000fe200000010ff */
[----:B------:R-:W-:Y:S01]  /*8b30*/  FFMA R20, R41, R61, R20 ;  /* 0x0000003d29147223 */ /* 0x000fe20000000014 */
[----:B------:R-:W-:Y:S01]  /*8b40*/  F2FP.BF16.F32.PACK_AB R101, R15, R3 ;  /* 0x000000030f65723e */ /* 0x000fe200000010ff */
[C---:B------:R-:W-:Y:S01]  /*8b50*/  FMUL R24, R38.reuse, R28 ;  /* 0x0000001c26187220 */ /* 0x040fe20000400000 */
[----:B------:R-:W-:Y:S01]  /*8b60*/  F2FP.BF16.F32.PACK_AB R102, R13, R12 ;  /* 0x0000000c0d66723e */ /* 0x000fe200000010ff */
[----:B------:R-:W-:Y:S01]  /*8b70*/  FFMA R21, R41, R62, R21 ;  /* 0x0000003e29157223 */ /* 0x000fe20000000015 */
[----:B------:R-:W-:Y:S01]  /*8b80*/  F2FP.BF16.F32.PACK_AB R103, R19, R14 ;  /* 0x0000000e1367723e */ /* 0x000fe200000010ff */
[C---:B------:R-:W-:Y:S01]  /*8b90*/  FMUL R25, R38.reuse, R29 ;  /* 0x0000001d26197220 */ /* 0x040fe20000400000 */
[----:B------:R-:W-:Y:S01]  /*8ba0*/  SHF.L.U32 R67, R73, 0x10, RZ ;  /* 0x0000001049437819 */ /* 0x000fe200000006ff */
[----:B------:R-:W-:Y:S01]  /*8bb0*/  FFMA R22, R41, R63, R22 ;  /* 0x0000003f29167223 */ /* 0x000fe20000000016 */
[----:B------:R-:W-:Y:S01]  /*8bc0*/  LOP3.LUT R68, R73, 0xffff0000, RZ, 0xc0, !PT ;  /* 0xffff000049447812 */ /* 0x000fe200078ec0ff */
[----:B------:R1:W-:Y:S01]  /*8bd0*/  STS.128 [R120+0x10], R100 ;  /* 0x0000106478007388 */ /* 0x0003e20000000c00 */
[----:B------:R-:W-:Y:S01]  /*8be0*/  FMUL R26, R38, R30 ;  /* 0x0000001e261a7220 */ /* 0x000fe20000400000 */
[C---:B------:R-:W-:Y:S01]  /*8bf0*/  FFMA R27, R41.reuse, R64, R27 ;  /* 0x00000040291b7223 */ /* 0x040fe2000000001b */
[----:B------:R-:W-:Y:S01]  /*8c00*/  SHF.L.U32 R69, R74, 0x10, RZ ;  /* 0x000000104a457819 */ /* 0x000fe200000006ff */
[----:B------:R-:W-:Y:S01]  /*8c10*/  FMUL R31, R38, R31 ;  /* 0x0000001f261f7220 */ /* 0x000fe20000400000 */
[C---:B------:R-:W-:Y:S01]  /*8c20*/  FFMA R24, R41.reuse, R65, R24 ;  /* 0x0000004129187223 */ /* 0x040fe20000000018 */
[----:B------:R-:W-:Y:S01]  /*8c30*/  LOP3.LUT R70, R74, 0xffff0000, RZ, 0xc0, !PT ;  /* 0xffff00004a467812 */ /* 0x000fe200078ec0ff */
[C---:B------:R-:W-:Y:S01]  /*8c40*/  FMUL R28, R38.reuse, R32 ;  /* 0x00000020261c7220 */ /* 0x040fe20000400000 */
[----:B------:R-:W-:Y:S01]  /*8c50*/  FFMA R25, R41, R66, R25 ;  /* 0x0000004229197223 */ /* 0x000fe20000000019 */
[----:B------:R-:W-:Y:S01]  /*8c60*/  SHF.L.U32 R71, R75, 0x10, RZ ;  /* 0x000000104b477819 */ /* 0x000fe200000006ff */
[C---:B------:R-:W-:Y:S01]  /*8c70*/  FMUL R29, R38.reuse, R33 ;  /* 0x00000021261d7220 */ /* 0x040fe20000400000 */
[----:B------:R-:W-:Y:S01]  /*8c80*/  FFMA R26, R41, R67, R26 ;  /* 0x00000043291a7223 */ /* 0x000fe2000000001a */
[----:B------:R-:W-:Y:S01]  /*8c90*/  LOP3.LUT R72, R75, 0xffff0000, RZ, 0xc0, !PT ;  /* 0xffff00004b487812 */ /* 0x000fe200078ec0ff */
        /* <DEDUP_REMOVED lines=8> */
[----:B------:R-:W-:Y:S01]  /*8d20*/  FFMA R30, R41, R71, R30 ;  /* 0x00000047291e7223 */ /* 0x000fe2000000001e */
[----:B------:R-:W-:Y:S01]  /*8d30*/  F2FP.BF16.F32.PACK_AB R115, R27, R22 ;  /* 0x000000161b73723e */ /* 0x000fe200000010ff */
[----:B------:R-:W-:Y:S01]  /*8d40*/  FFMA R35, R41, R72, R35 ;  /* 0x0000004829237223 */ /* 0x000fe20000000023 */
[----:B------:R-:W-:Y:S02]  /*8d50*/  F2FP.BF16.F32.PACK_AB R116, R25, R24 ;  /* 0x000000181974723e */ /* 0x000fe400000010ff */
[----:B------:R-:W-:Y:S01]  /*8d60*/  F2FP.BF16.F32.PACK_AB R117, R31, R26 ;  /* 0x0000001a1f75723e */ /* 0x000fe200000010ff */
[----:B------:R1:W-:Y:S01]  /*8d70*/  STS.128 [R121+0x20], R112 ;  /* 0x0000207079007388 */ /* 0x0003e20000000c00 */
        /* <DEDUP_REMOVED lines=8> */
[----:B--2---:R-:W2:Y:S02]  /*8e00*/  FENCE.VIEW.ASYNC.S ;  /* 0x00000000000073c6 */ /* 0x004ea40000000000 */
[----:B--2---:R-:W-:Y:S06]  /*8e10*/  BAR.SYNC.DEFER_BLOCKING 0x1, 0x80 ;  /* 0x0042000000007b1d */ /* 0x004fec0000010000 */
[----:B------:R-:W-:Y:S05]  /*8e20*/  @P0 BRA `(.L_x_134) ;  /* 0x00000000002c0947 */ /* 0x000fea0003800000 */
[----:B------:R-:W2:Y:S01]  /*8e30*/  LDCU.64 UR14, c[0x0][0x348] ;  /* 0x00006900ff0e77ac */ /* 0x000ea20008000a00 */
[----:B------:R-:W-:Y:S02]  /*8e40*/  R2UR UR10, R107 ;  /* 0x000000006b0a72ca */ /* 0x000fe400000e0000 */
[----:B------:R-:W-:Y:S01]  /*8e50*/  R2UR UR11, R106 ;  /* 0x000000006a0b72ca */ /* 0x000fe200000e0000 */
[----:B------:R-:W-:Y:S01]  /*8e60*/  UIADD3 UR9, UPT, UPT, UR41, 0x20, URZ ;  /* 0x0000002029097890 */ /* 0x000fe2000fffe0ff */
[----:B------:R-:W-:Y:S01]  /*8e70*/  R2UR UR12, R104 ;  /* 0x00000000680c72ca */ /* 0x000fe200000e0000 */
[----:B------:R-:W-:Y:S01]  /*8e80*/  UIADD3 UR8, UPT, UPT, UR50, 0x200, UR4 ;  /* 0x0000020032087890 */ /* 0x000fe2000fffe004 */
[----:B------:R-:W-:Y:S01]  /*8e90*/  R2UR UR13, R105 ;  /* 0x00000000690d72ca */ /* 0x000fe200000e0000 */
[----:B--2---:R-:W-:Y:S04]  /*8ea0*/  UIADD3 UR6, UP0, UPT, UR14, 0x780, URZ ;  /* 0x000007800e067890 */ /* 0x004fe8000ff1e0ff */
[----:B------:R-:W-:Y:S09]  /*8eb0*/  UIADD3.X UR7, UPT, UPT, URZ, UR15, URZ, UP0, !UPT ;  /* 0x0000000fff077290 */ /* 0x000ff200087fe4ff */
[----:B------:R2:W-:Y:S02]  /*8ec0*/  UTMASTG.5D.IM2COL [UR8], [UR6] ;  /* 0x00000008060073b5 */ /* 0x0005e40008060000 */
[----:B--2---:R0:W-:Y:S02]  /*8ed0*/  UTMACMDFLUSH ;  /* 0x00000000000079b7 */ /* 0x0041e40000000000 */
.L_x_134:
[----:B------:R-:W-:Y:S05]  /*8ee0*/  BSYNC.RECONVERGENT B0 ;  /* 0x0000000000007941 */ /* 0x000fea0003800200 */
.L_x_133:
[----:B------:R-:W-:Y:S01]  /*8ef0*/  UIADD3 UR4, UPT, UPT, UR42, 0x1, URZ ;  /* 0x000000012a047890 */ /* 0x000fe2000fffe0ff */
[----:B------:R-:W-:Y:S03]  /*8f00*/  BSSY.RECONVERGENT B0, `(.L_x_135) ;  /* 0x0000008000007945 */ /* 0x000fe60003800200 */
[----:B------:R-:W-:Y:S04]  /*8f10*/  UISETP.NE.AND UP0, UPT, UR4, 0x3, UPT ;  /* 0x000000030400788c */ /* 0x000fe8000bf05270 */
[----:B------:R-:W-:Y:S02]  /*8f20*/  UISETP.EQ.XOR UP1, UPT, UR40, 0x3, !UP0 ;  /* 0x000000032800788c */ /* 0x000fe4000c722a70 */
[----:B------:R-:W-:Y:S02]  /*8f30*/  USEL UR51, UR4, URZ, UP0 ;  /* 0x000000ff04337287 */ /* 0x000fe40008000000 */
[----:B------:R-:W-:Y:S04]  /*8f40*/  USEL UR5, URZ, 0x1, !UP1 ;  /* 0x00000001ff057887 */ /* 0x000fe8000c800000 */
[----:B------:R-:W-:Y:S01]  /*8f50*/  ULOP3.LUT UR56, UR56, UR5, URZ, 0x3c, !UPT ;  /* 0x0000000538387292 */ /* 0x000fe2000f8e3cff */
[----:B------:R-:W-:Y:S11]  /*8f60*/  @P0 BRA `(.L_x_136) ;  /* 0x0000000000040947 */ /* 0x000ff60003800000 */
[----:B------:R-:W-:Y:S04]  /*8f70*/  DEPBAR.LE SB0, 0x1 ;  /* 0x000080400000791a */ /* 0x000fe80000000000 */
.L_x_136:
[----:B------:R-:W-:Y:S05]  /*8f80*/  BSYNC.RECONVERGENT B0 ;  /* 0x0000000000007941 */ /* 0x000fea0003800200 */
.L_x_135:
[----:B------:R-:W-:Y:S01]  /*8f90*/  BAR.SYNC.DEFER_BLOCKING 0x1, 0x80 ;  /* 0x0042000000007b1d */ /* 0x000fe20000010000 */
[----:B------:R-:W-:Y:S01]  /*8fa0*/  UISETP.NE.AND UP0, UPT, UR55, -0x2, UPT ;  /* 0xfffffffe3700788c */ /* 0x000fe2000bf05270 */
[----:B------:R-:W-:Y:S08]  /*8fb0*/  IADD3 R0, PT, PT, R36, 0x1, RZ ;  /* 0x0000000124007810 */ /* 0x000ff00007ffe0ff */
[----:B------:R-:W-:Y:S05]  /*8fc0*/  BRA.U !UP0, `(.L_x_137) ;  /* 0x0000000108287547 */ /* 0x000fea000b800000 */
[----:B------:R-:W2:Y:S01]  /*8fd0*/  S2R R2, SR_CgaCtaId ;  /* 0x0000000000027919 */ /* 0x000ea20000008800 */
[----:B------:R-:W-:Y:S01]  /*8fe0*/  ISETP.NE.AND P0, PT, R111, RZ, PT ;  /* 0x000000ff6f00720c */ /* 0x000fe20003f05270 */
[----:B------:R-:W-:Y:S01]  /*8ff0*/  IMAD.U32 R3, RZ, RZ, UR52 ;  /* 0x00000034ff037e24 */ /* 0x000fe2000f8e00ff */
[----:B------:R-:W-:Y:S04]  /*9000*/  UIADD3 UR4, UPT, UPT, UR52, 0x1, URZ ;  /* 0x0000000134047890 */ /* 0x000fe8000fffe0ff */
[----:B------:R-:W-:Y:S04]  /*9010*/  UISETP.NE.AND UP0, UPT, UR4, 0x3, UPT ;  /* 0x000000030400788c */ /* 0x000fe8000bf05270 */
[----:B------:R-:W-:Y:S03]  /*9020*/  USEL UR52, UR4, URZ, UP0 ;  /* 0x000000ff04347287 */ /* 0x000fe60008000000 */
[----:B------:R-:W-:Y:S05]  /*9030*/  @P0 LEA R3, R3, UR50, 0x3 ;  /* 0x0000003203030c11 */ /* 0x000fea000f8e18ff */
[----:B------:R-:W-:Y:S05]  /*9040*/  @P0 VIADD R3, R3, 0x158 ;  /* 0x0000015803030836 */ /* 0x000fea0000000000 */
[----:B--2---:R-:W-:Y:S04]  /*9050*/  @P0 PRMT R2, R2, 0x654, R3 ;  /* 0x0000065402020816 */ /* 0x004fe80000000003 */
[----:B------:R2:W-:Y:S03]  /*9060*/  @P0 SYNCS.ARRIVE.TRANS64.RED.A1T0 RZ, [R2+URZ], RZ ;  /* 0x000000ff02ff09a7 */ /* 0x0005e600081004ff */
.L_x_137:
[----:B------:R-:W-:Y:S01]  /*9070*/  R2UR UR6, R110 ;  /* 0x000000006e0672ca */ /* 0x000fe200000e0000 */
[----:B------:R-:W-:Y:S01]  /*9080*/  UIADD3 UR55, UPT, UPT, UR55, 0x2, URZ ;  /* 0x0000000237377890 */ /* 0x000fe2000fffe0ff */
[----:B------:R-:W-:Y:S02]  /*9090*/  R2UR UR5, R92 ;  /* 0x000000005c0572ca */ /* 0x000fe400000e0000 */
[----:B------:R-:W-:Y:S02]  /*90a0*/  R2UR UR4, R93 ;  /* 0x000000005d0472ca */ /* 0x000fe400000e0000 */
[----:B------:R-:W-:Y:S02]  /*90b0*/  R2UR UR54, R99 ;  /* 0x00000000633672ca */ /* 0x000fe400000e0000 */
[----:B------:R-:W-:Y:S02]  /*90c0*/  ISETP.NE.AND P0, PT, R0, 0x2, PT ;  /* 0x000000020000780c */ /* 0x000fe40003f05270 */
[----:B------:R-:W-:Y:S02]  /*90d0*/  LOP3.LUT R84, R84, 0x1, RZ, 0x3c, !PT ;  /* 0x0000000154547812 */ /* 0x000fe400078e3cff */
[----:B--2---:R-:W-:Y:S01]  /*90e0*/  SEL R2, RZ, 0x1, P0 ;  /* 0x00000001ff027807 */ /* 0x004fe20000000000 */
[----:B------:R-:W-:Y:S01]  /*90f0*/  UISETP.NE.AND UP0, UPT, UR6, URZ, UPT ;  /* 0x000000ff0600728c */ /* 0x000fe2000bf05270 */
[----:B------:R-:W-:Y:S01]  /*9100*/  SEL R36, R0, RZ, P0 ;  /* 0x000000ff00247207 */ /* 0x000fe20000000000 */
[----:B------:R-:W-:Y:S01]  /*9110*/  UIADD3 UR23, UPT, UPT, UR36, UR5, URZ ;  /* 0x0000000524177290 */ /* 0x000fe2000fffe0ff */
[----:B------:R-:W-:Y:S01]  /*9120*/  LOP3.LUT R85, R85, R2, RZ, 0x3c, !PT ;  /* 0x0000000255557212 */ /* 0x000fe200078e3cff */
[----:B------:R-:W-:Y:S05]  /*9130*/  UIADD3 UR53, UPT, UPT, UR37, UR4, URZ ;  /* 0x0000000425357290 */ /* 0x000fea000fffe0ff */
[----:B------:R-:W-:Y:S07]  /*9140*/  BRA.U UP0, `(.L_x_138) ;  /* 0xffffffd500107547 */ /* 0x000fee000b83ffff */
[----:B------:R-:W-:-:S13]  /*9150*/  R2UR UR4, R94 ;  /* 0x000000005e0472ca */ /* 0x000fda00000e0000 */
[----:B------:R-:W-:-:S09]  /*9160*/  UISETP.NE.AND UP0, UPT, UR4, URZ, UPT ;  /* 0x000000ff0400728c */ /* 0x000fd2000bf05270 */
[----:B------:R-:W-:Y:S05]  /*9170*/  BRA.U !UP0, `(.L_x_139) ;  /* 0x0000000108487547 */ /* 0x000fea000b800000 */
[----:B------:R-:W2:Y:S02]  /*9180*/  LDCU.64 UR4, c[0x0][0x990] ;  /* 0x00013200ff0477ac */ /* 0x000ea40008000a00 */
[----:B--2---:R-:W-:-:S04]  /*9190*/  UISETP.NE.U32.AND UP0, UPT, UR4, URZ, UPT ;  /* 0x000000ff0400728c */ /* 0x004fc8000bf05070 */
[----:B------:R-:W-:-:S09]  /*91a0*/  UISETP.NE.AND.EX UP0, UPT, UR5, URZ, UPT, UP0 ;  /* 0x000000ff0500728c */ /* 0x000fd2000bf05300 */
[----:B------:R-:W-:Y:S05]  /*91b0*/  BRA.U UP0, `(.L_x_140) ;  /* 0x00000001000c7547 */ /* 0x000fea000b800000 */
[----:B------:R-:W-:-:S13]  /*91c0*/  FSETP.NEU.AND P0, PT, R41, RZ, PT ;  /* 0x000000ff2900720b */ /* 0x000fda0003f0d000 */
[----:B------:R-:W-:Y:S05]  /*91d0*/  @!P0 EXIT ;  /* 0x000000000000894d */ /* 0x000fea0003800000 */
[----:B------:R-:W-:Y:S05]  /*91e0*/  BRA `(.L_x_139) ;  /* 0x00000000002c7947 */ /* 0x000fea0003800000 */
.L_x_140:
[----:B------:R-:W-:Y:S01]  /*91f0*/  ISETP.NE.AND P0, PT, R109, RZ, PT ;  /* 0x000000ff6d00720c */ /* 0x000fe20003f05270 */
[----:B------:R-:W-:-:S12]  /*9200*/  BSSY.RECONVERGENT B0, `(.L_x_139) ;  /* 0x0000009000007945 */ /* 0x000fd80003800200 */
[----:B------:R-:W-:Y:S05]  /*9210*/  @P0 BRA `(.L_x_141) ;  /* 0x0000000000140947 */ /* 0x000fea0003800000 */
[----:B------:R-:W2:Y:S02]  /*9220*/  LDCU.64 UR4, c[0x0][0x988] ;  /* 0x00013100ff0477ac */ /* 0x000ea40008000a00 */
[----:B--2---:R-:W-:-:S04]  /*9230*/  ISETP.NE.U32.AND P0, PT, RZ, UR4, PT ;  /* 0x00000004ff007c0c */ /* 0x004fc8000bf05070 */
[----:B------:R-:W-:-:S13]  /*9240*/  ISETP.NE.AND.EX P0, PT, RZ, UR5, PT, P0 ;  /* 0x00000005ff007c0c */ /* 0x000fda000bf05300 */
[----:B------:R-:W-:Y:S05]  /*9250*/  @!P0 EXIT ;  /* 0x000000000000894d */ /* 0x000fea0003800000 */
[----:B------:R-:W-:Y:S05]  /*9260*/  BRA `(.L_x_142) ;  /* 0x0000000000087947 */ /* 0x000fea0003800000 */
.L_x_141:
[----:B------:R-:W-:-:S13]  /*9270*/  FSETP.NEU.AND P0, PT, R41, RZ, PT ;  /* 0x000000ff2900720b */ /* 0x000fda0003f0d000 */
[----:B------:R-:W-:Y:S05]  /*9280*/  @!P0 EXIT ;  /* 0x000000000000894d */ /* 0x000fea0003800000 */
.L_x_142:
[----:B------:R-:W-:Y:S05]  /*9290*/  BSYNC.RECONVERGENT B0 ;  /* 0x0000000000007941 */ /* 0x000fea0003800200 */
.L_x_139:
[----:B------:R-:W2:Y:S01]  /*92a0*/  S2UR UR5, SR_CgaCtaId ;  /* 0x00000000000579c3 */ /* 0x000ea20000008800 */
[----:B------:R-:W-:Y:S01]  /*92b0*/  ULEA UR4, UR52, UR50, 0x3 ;  /* 0x0000003234047291 */ /* 0x000fe2000f8e18ff */
[----:B------:R-:W-:-:S04]  /*92c0*/  DEPBAR.LE SB0, 0x0 ;  /* 0x000080000000791a */ /* 0x000fc80000000000 */
[----:B------:R-:W-:-:S04]  /*92d0*/  UIADD3 UR4, UPT, UPT, UR4, 0x158, URZ ;  /* 0x0000015804047890 */ /* 0x000fc8000fffe0ff */
[----:B--2---:R-:W-:-:S09]  /*92e0*/  UPRMT UR4, UR5, 0x654, UR4 ;  /* 0x0000065405047896 */ /* 0x004fd20008000004 */
[----:B------:R-:W-:Y:S01]  /*92f0*/  SYNCS.ARRIVE.TRANS64.RED.A1T0 RZ, [UR4], RZ ;  /* 0x000000ffffff79a7 */ /* 0x000fe20008100404 */
[----:B------:R-:W-:Y:S05]  /*9300*/  EXIT ;  /* 0x000000000000794d */ /* 0x000fea0003800000 */
.L_x_25:
[----:B------:R-:W-:Y:S07]  /*9310*/  MOV R0, UR9 ;  /* 0x0000000900007c02 */ /* 0x000fee0008000f00 */
.L_x_143:
[----:B--2---:R2:W3:Y:S02]  /*9320*/  SYNCS.PHASECHK.TRANS64.TRYWAIT P0, [R0+URZ+0xa0], R5 ;  /* 0x0000a005000075a7 */ /* 0x0044e400080011ff */
[----:B---3--:R-:W-:Y:S05]  /*9330*/  @!P0 NANOSLEEP.SYNCS 0x989680 ;  /* 0x009896800000895d */ /* 0x008fea0003900000 */
[----:B------:R-:W3:Y:S02]  /*9340*/  @!P0 SYNCS.PHASECHK.TRANS64 P0, [R0+URZ+0xa0], R5 ;  /* 0x0000a005000085a7 */ /* 0x000ee400080010ff */
[----:B---3--:R-:W-:Y:S05]  /*9350*/  @!P0 BRA `(.L_x_143) ;  /* 0xfffffffc00f08947 */ /* 0x008fea000383ffff */
[----:B------:R-:W-:Y:S05]  /*9360*/  BRA `(.L_x_24) ;  /* 0xffffff8800a47947 */ /* 0x000fea000383ffff */
.L_x_32:
[----:B------:R-:W-:Y:S07]  /*9370*/  MOV R0, UR9 ;  /* 0x0000000900007c02 */ /* 0x000fee0008000f00 */
.L_x_144:
[----:B-1----:R1:W2:Y:S02]  /*9380*/  SYNCS.PHASECHK.TRANS64.TRYWAIT P0, [R0+URZ+0xa0], R5 ;  /* 0x0000a005000075a7 */ /* 0x0022a400080011ff */
[----:B--2---:R-:W-:Y:S05]  /*9390*/  @!P0 NANOSLEEP.SYNCS 0x989680 ;  /* 0x009896800000895d */ /* 0x004fea0003900000 */
[----:B------:R-:W2:Y:S02]  /*93a0*/  @!P0 SYNCS.PHASECHK.TRANS64 P0, [R0+URZ+0xa0], R5 ;  /* 0x0000a005000085a7 */ /* 0x000ea400080010ff */
[----:B--2---:R-:W-:Y:S05]  /*93b0*/  @!P0 BRA `(.L_x_144) ;  /* 0xfffffffc00f08947 */ /* 0x004fea000383ffff */
[----:B------:R-:W-:Y:S05]  /*93c0*/  BRA `(.L_x_31) ;  /* 0xffffff9000487947 */ /* 0x000fea000383ffff */
.L_x_37:
[----:B-1----:R-:W-:-:S07]  /*93d0*/  MOV R0, UR30 ;  /* 0x0000001e00007c02 */ /* 0x002fce0008000f00 */
.L_x_145:
[----:B-1----:R1:W2:Y:S02]  /*93e0*/  SYNCS.PHASECHK.TRANS64.TRYWAIT P0, [R0+URZ+0x180], R3 ;  /* 0x00018003000075a7 */ /* 0x0022a400080011ff */
[----:B--2---:R-:W-:Y:S05]  /*93f0*/  @!P0 NANOSLEEP.SYNCS 0x989680 ;  /* 0x009896800000895d */ /* 0x004fea0003900000 */
[----:B------:R-:W2:Y:S02]  /*9400*/  @!P0 SYNCS.PHASECHK.TRANS64 P0, [R0+URZ+0x180], R3 ;  /* 0x00018003000085a7 */ /* 0x000ea400080010ff */
[----:B--2---:R-:W-:Y:S05]  /*9410*/  @!P0 BRA `(.L_x_145) ;  /* 0xfffffffc00f08947 */ /* 0x004fea000383ffff */
[----:B------:R-:W-:Y:S05]  /*9420*/  BRA `(.L_x_146) ;  /* 0xffffff94002c7947 */ /* 0x000fea000383ffff */
.L_x_41:
[----:B------:R-:W-:-:S07]  /*9430*/  MOV R0, UR4 ;  /* 0x0000000400007c02 */ /* 0x000fce0008000f00 */
.L_x_147:
[----:B-1----:R1:W2:Y:S02]  /*9440*/  SYNCS.PHASECHK.TRANS64.TRYWAIT P0, [R0+URZ], R3 ;  /* 0x00000003000075a7 */ /* 0x0022a400080011ff */
[----:B--2---:R-:W-:Y:S05]  /*9450*/  @!P0 NANOSLEEP.SYNCS 0x989680 ;  /* 0x009896800000895d */ /* 0x004fea0003900000 */
[----:B------:R-:W2:Y:S02]  /*9460*/  @!P0 SYNCS.PHASECHK.TRANS64 P0, [R0+URZ], R3 ;  /* 0x00000003000085a7 */ /* 0x000ea400080010ff */
[----:B--2---:R-:W-:Y:S05]  /*9470*/  @!P0 BRA `(.L_x_147) ;  /* 0xfffffffc00f08947 */ /* 0x004fea000383ffff */
[----:B------:R-:W-:Y:S05]  /*9480*/  BRA `(.L_x_148) ;  /* 0xffffff9800c47947 */ /* 0x000fea000383ffff */
.L_x_42:
[----:B------:R-:W-:-:S07]  /*9490*/  MOV R0, UR5 ;  /* 0x0000000500007c02 */ /* 0x000fce0008000f00 */
.L_x_149:
[----:B-1----:R1:W2:Y:S02]  /*94a0*/  SYNCS.PHASECHK.TRANS64.TRYWAIT P0, [R0+URZ], R3 ;  /* 0x00000003000075a7 */ /* 0x0022a400080011ff */
[----:B--2---:R-:W-:Y:S05]  /*94b0*/  @!P0 NANOSLEEP.SYNCS 0x989680 ;  /* 0x009896800000895d */ /* 0x004fea0003900000 */
[----:B------:R-:W2:Y:S02]  /*94c0*/  @!P0 SYNCS.PHASECHK.TRANS64 P0, [R0+URZ], R3 ;  /* 0x00000003000085a7 */ /* 0x000ea400080010ff */
[----:B--2---:R-:W-:Y:S05]  /*94d0*/  @!P0 BRA `(.L_x_149) ;  /* 0xfffffffc00f08947 */ /* 0x004fea000383ffff */
[----:B------:R-:W-:Y:S05]  /*94e0*/  BRA `(.L_x_150) ;  /* 0xffffff9800d47947 */ /* 0x000fea000383ffff */
.L_x_43:
[----:B------:R-:W-:-:S07]  /*94f0*/  MOV R0, UR5 ;  /* 0x0000000500007c02 */ /* 0x000fce0008000f00 */
.L_x_151:
[----:B-1----:R1:W2:Y:S02]  /*9500*/  SYNCS.PHASECHK.TRANS64.TRYWAIT P0, [R0+URZ], R3 ;  /* 0x00000003000075a7 */ /* 0x0022a400080011ff */
[----:B--2---:R-:W-:Y:S05]  /*9510*/  @!P0 NANOSLEEP.SYNCS 0x989680 ;  /* 0x009896800000895d */ /* 0x004fea0003900000 */
[----:B------:R-:W2:Y:S02]  /*9520*/  @!P0 SYNCS.PHASECHK.TRANS64 P0, [R0+URZ], R3 ;  /* 0x00000003000085a7 */ /* 0x000ea400080010ff */
[----:B--2---:R-:W-:Y:S05]  /*9530*/  @!P0 BRA `(.L_x_151) ;  /* 0xfffffffc00f08947 */ /* 0x004fea000383ffff */
[----:B------:R-:W-:Y:S05]  /*9540*/  BRA `(.L_x_152) ;  /* 0xffffff9800e47947 */ /* 0x000fea000383ffff */
.L_x_44:
[----:B------:R-:W-:-:S07]  /*9550*/  MOV R0, UR5 ;  /* 0x0000000500007c02 */ /* 0x000fce0008000f00 */
.L_x_153:
[----:B-1----:R1:W2:Y:S02]  /*9560*/  SYNCS.PHASECHK.TRANS64.TRYWAIT P0, [R0+URZ], R3 ;  /* 0x00000003000075a7 */ /* 0x0022a400080011ff */
[----:B--2---:R-:W-:Y:S05]  /*9570*/  @!P0 NANOSLEEP.SYNCS 0x989680 ;  /* 0x009896800000895d */ /* 0x004fea0003900000 */
[----:B------:R-:W2:Y:S02]  /*9580*/  @!P0 SYNCS.PHASECHK.TRANS64 P0, [R0+URZ], R3 ;  /* 0x00000003000085a7 */ /* 0x000ea400080010ff */
[----:B--2---:R-:W-:Y:S05]  /*9590*/  @!P0 BRA `(.L_x_153) ;  /* 0xfffffffc00f08947 */ /* 0x004fea000383ffff */
[----:B------:R-:W-:Y:S05]  /*95a0*/  BRA `(.L_x_154) ;  /* 0xffffff9800f47947 */ /* 0x000fea000383ffff */
.L_x_45:
[----:B------:R-:W-:-:S07]  /*95b0*/  MOV R0, UR5 ;  /* 0x0000000500007c02 */ /* 0x000fce0008000f00 */
.L_x_155:
[----:B-1----:R1:W2:Y:S02]  /*95c0*/  SYNCS.PHASECHK.TRANS64.TRYWAIT P0, [R0+URZ], R3 ;  /* 0x00000003000075a7 */ /* 0x0022a400080011ff */
[----:B--2---:R-:W-:Y:S05]  /*95d0*/  @!P0 NANOSLEEP.SYNCS 0x989680 ;  /* 0x009896800000895d */ /* 0x004fea0003900000 */
[----:B------:R-:W2:Y:S02]  /*95e0*/  @!P0 SYNCS.PHASECHK.TRANS64 P0, [R0+URZ], R3 ;  /* 0x00000003000085a7 */ /* 0x000ea400080010ff */
[----:B--2---:R-:W-:Y:S05]  /*95f0*/  @!P0 BRA `(.L_x_155) ;  /* 0xfffffffc00f08947 */ /* 0x004fea000383ffff */
[----:B------:R-:W-:Y:S05]  /*9600*/  BRA `(.L_x_156) ;  /* 0xffffff9c00047947 */ /* 0x000fea000383ffff */
.L_x_46:
[----:B------:R-:W-:-:S07]  /*9610*/  MOV R0, UR5 ;  /* 0x0000000500007c02 */ /* 0x000fce0008000f00 */
.L_x_157:
[----:B-1----:R1:W2:Y:S02]  /*9620*/  SYNCS.PHASECHK.TRANS64.TRYWAIT P0, [R0+URZ], R3 ;  /* 0x00000003000075a7 */ /* 0x0022a400080011ff */
[----:B--2---:R-:W-:Y:S05]  /*9630*/  @!P0 NANOSLEEP.SYNCS 0x989680 ;  /* 0x009896800000895d */ /* 0x004fea0003900000 */
[----:B------:R-:W2:Y:S02]  /*9640*/  @!P0 SYNCS.PHASECHK.TRANS64 P0, [R0+URZ], R3 ;  /* 0x00000003000085a7 */ /* 0x000ea400080010ff */
[----:B--2---:R-:W-:Y:S05]  /*9650*/  @!P0 BRA `(.L_x_157) ;  /* 0xfffffffc00f08947 */ /* 0x004fea000383ffff */
[----:B------:R-:W-:Y:S05]  /*9660*/  BRA `(.L_x_158) ;  /* 0xffffff9c00147947 */ /* 0x000fea000383ffff */
.L_x_47:
[----:B------:R-:W-:-:S07]  /*9670*/  MOV R0, UR5 ;  /* 0x0000000500007c02 */ /* 0x000fce0008000f00 */
.L_x_159:
[----:B-1----:R1:W2:Y:S02]  /*9680*/  SYNCS.PHASECHK.TRANS64.TRYWAIT P0, [R0+URZ], R3 ;  /* 0x00000003000075a7 */ /* 0x0022a400080011ff */
[----:B--2---:R-:W-:Y:S05]  /*9690*/  @!P0 NANOSLEEP.SYNCS 0x989680 ;  /* 0x009896800000895d */ /* 0x004fea0003900000 */
[----:B------:R-:W2:Y:S02]  /*96a0*/  @!P0 SYNCS.PHASECHK.TRANS64 P0, [R0+URZ], R3 ;  /* 0x00000003000085a7 */ /* 0x000ea400080010ff */
[----:B--2---:R-:W-:Y:S05]  /*96b0*/  @!P0 BRA `(.L_x_159) ;  /* 0xfffffffc00f08947 */ /* 0x004fea000383ffff */
[----:B------:R-:W-:Y:S05]  /*96c0*/  BRA `(.L_x_160) ;  /* 0xffffff9c00247947 */ /* 0x000fea000383ffff */
.L_x_48:
[----:B------:R-:W-:-:S07]  /*96d0*/  MOV R0, UR5 ;  /* 0x0000000500007c02 */ /* 0x000fce0008000f00 */
.L_x_161:
[----:B-1----:R1:W2:Y:S02]  /*96e0*/  SYNCS.PHASECHK.TRANS64.TRYWAIT P0, [R0+URZ], R3 ;  /* 0x00000003000075a7 */ /* 0x0022a400080011ff */
[----:B--2---:R-:W-:Y:S05]  /*96f0*/  @!P0 NANOSLEEP.SYNCS 0x989680 ;  /* 0x009896800000895d */ /* 0x004fea0003900000 */
[----:B------:R-:W2:Y:S02]  /*9700*/  @!P0 SYNCS.PHASECHK.TRANS64 P0, [R0+URZ], R3 ;  /* 0x00000003000085a7 */ /* 0x000ea400080010ff */
[----:B--2---:R-:W-:Y:S05]  /*9710*/  @!P0 BRA `(.L_x_161) ;  /* 0xfffffffc00f08947 */ /* 0x004fea000383ffff */
[----:B------:R-:W-:Y:S05]  /*9720*/  BRA `(.L_x_162) ;  /* 0xffffff9c00347947 */ /* 0x000fea000383ffff */
.L_x_49:
[----:B------:R-:W-:-:S07]  /*9730*/  MOV R0, UR5 ;  /* 0x0000000500007c02 */ /* 0x000fce0008000f00 */
.L_x_163:
[----:B-1----:R1:W2:Y:S02]  /*9740*/  SYNCS.PHASECHK.TRANS64.TRYWAIT P0, [R0+URZ], R3 ;  /* 0x00000003000075a7 */ /* 0x0022a400080011ff */
[----:B--2---:R-:W-:Y:S05]  /*9750*/  @!P0 NANOSLEEP.SYNCS 0x989680 ;  /* 0x009896800000895d */ /* 0x004fea0003900000 */
[----:B------:R-:W2:Y:S02]  /*9760*/  @!P0 SYNCS.PHASECHK.TRANS64 P0, [R0+URZ], R3 ;  /* 0x00000003000085a7 */ /* 0x000ea400080010ff */
[----:B--2---:R-:W-:Y:S05]  /*9770*/  @!P0 BRA `(.L_x_163) ;  /* 0xfffffffc00f08947 */ /* 0x004fea000383ffff */
[----:B------:R-:W-:Y:S05]  /*9780*/  BRA `(.L_x_164) ;  /* 0xffffff9c00447947 */ /* 0x000fea000383ffff */
.L_x_50:
[----:B------:R-:W-:-:S07]  /*9790*/  MOV R0, UR5 ;  /* 0x0000000500007c02 */ /* 0x000fce0008000f00 */
.L_x_165:
[----:B-1----:R1:W2:Y:S02]  /*97a0*/  SYNCS.PHASECHK.TRANS64.TRYWAIT P0, [R0+URZ], R3 ;  /* 0x00000003000075a7 */ /* 0x0022a400080011ff */
[----:B--2---:R-:W-:Y:S05]  /*97b0*/  @!P0 NANOSLEEP.SYNCS 0x989680 ;  /* 0x009896800000895d */ /* 0x004fea0003900000 */
[----:B------:R-:W2:Y:S02]  /*97c0*/  @!P0 SYNCS.PHASECHK.TRANS64 P0, [R0+URZ], R3 ;  /* 0x00000003000085a7 */ /* 0x000ea400080010ff */
[----:B--2---:R-:W-:Y:S05]  /*97d0*/  @!P0 BRA `(.L_x_165) ;  /* 0xfffffffc00f08947 */ /* 0x004fea000383ffff */
[----:B------:R-:W-:Y:S05]  /*97e0*/  BRA `(.L_x_166) ;  /* 0xffffff9c00547947 */ /* 0x000fea000383ffff */
.L_x_51:
[----:B------:R-:W-:-:S07]  /*97f0*/  MOV R0, UR5 ;  /* 0x0000000500007c02 */ /* 0x000fce0008000f00 */
.L_x_167:
[----:B-1----:R1:W2:Y:S02]  /*9800*/  SYNCS.PHASECHK.TRANS64.TRYWAIT P0, [R0+URZ], R3 ;  /* 0x00000003000075a7 */ /* 0x0022a400080011ff */
[----:B--2---:R-:W-:Y:S05]  /*9810*/  @!P0 NANOSLEEP.SYNCS 0x989680 ;  /* 0x009896800000895d */ /* 0x004fea0003900000 */
[----:B------:R-:W2:Y:S02]  /*9820*/  @!P0 SYNCS.PHASECHK.TRANS64 P0, [R0+URZ], R3 ;  /* 0x00000003000085a7 */ /* 0x000ea400080010ff */
[----:B--2---:R-:W-:Y:S05]  /*9830*/  @!P0 BRA `(.L_x_167) ;  /* 0xfffffffc00f08947 */ /* 0x004fea000383ffff */
[----:B------:R-:W-:Y:S05]  /*9840*/  BRA `(.L_x_168) ;  /* 0xffffff9c00647947 */ /* 0x000fea000383ffff */
.L_x_52:
[----:B------:R-:W-:-:S07]  /*9850*/  MOV R0, UR5 ;  /* 0x0000000500007c02 */ /* 0x000fce0008000f00 */
.L_x_169:
[----:B-1----:R1:W2:Y:S02]  /*9860*/  SYNCS.PHASECHK.TRANS64.TRYWAIT P0, [R0+URZ], R3 ;  /* 0x00000003000075a7 */ /* 0x0022a400080011ff */
[----:B--2---:R-:W-:Y:S05]  /*9870*/  @!P0 NANOSLEEP.SYNCS 0x989680 ;  /* 0x009896800000895d */ /* 0x004fea0003900000 */
[----:B------:R-:W2:Y:S02]  /*9880*/  @!P0 SYNCS.PHASECHK.TRANS64 P0, [R0+URZ], R3 ;  /* 0x00000003000085a7 */ /* 0x000ea400080010ff */
[----:B--2---:R-:W-:Y:S05]  /*9890*/  @!P0 BRA `(.L_x_169) ;  /* 0xfffffffc00f08947 */ /* 0x004fea000383ffff */
[----:B------:R-:W-:Y:S05]  /*98a0*/  BRA `(.L_x_170) ;  /* 0xffffff9c00747947 */ /* 0x000fea000383ffff */
.L_x_53:
[----:B------:R-:W-:-:S07]  /*98b0*/  MOV R0, UR5 ;  /* 0x0000000500007c02 */ /* 0x000fce0008000f00 */
.L_x_171:
[----:B-1----:R1:W2:Y:S02]  /*98c0*/  SYNCS.PHASECHK.TRANS64.TRYWAIT P0, [R0+URZ], R3 ;  /* 0x00000003000075a7 */ /* 0x0022a400080011ff */
[----:B--2---:R-:W-:Y:S05]  /*98d0*/  @!P0 NANOSLEEP.SYNCS 0x989680 ;  /* 0x009896800000895d */ /* 0x004fea0003900000 */
[----:B------:R-:W2:Y:S02]  /*98e0*/  @!P0 SYNCS.PHASECHK.TRANS64 P0, [R0+URZ], R3 ;  /* 0x00000003000085a7 */ /* 0x000ea400080010ff */
[----:B--2---:R-:W-:Y:S05]  /*98f0*/  @!P0 BRA `(.L_x_171) ;  /* 0xfffffffc00f08947 */ /* 0x004fea000383ffff */
[----:B------:R-:W-:Y:S05]  /*9900*/  BRA `(.L_x_172) ;  /* 0xffffff9c00847947 */ /* 0x000fea000383ffff */
.L_x_54:
[----:B------:R-:W-:-:S07]  /*9910*/  MOV R0, UR5 ;  /* 0x0000000500007c02 */ /* 0x000fce0008000f00 */
.L_x_173:
[----:B-1----:R1:W2:Y:S02]  /*9920*/  SYNCS.PHASECHK.TRANS64.TRYWAIT P0, [R0+URZ], R3 ;  /* 0x00000003000075a7 */ /* 0x0022a400080011ff */
[----:B--2---:R-:W-:Y:S05]  /*9930*/  @!P0 NANOSLEEP.SYNCS 0x989680 ;  /* 0x009896800000895d */ /* 0x004fea0003900000 */
[----:B------:R-:W2:Y:S02]  /*9940*/  @!P0 SYNCS.PHASECHK.TRANS64 P0, [R0+URZ], R3 ;  /* 0x00000003000085a7 */ /* 0x000ea400080010ff */
[----:B--2---:R-:W-:Y:S05]  /*9950*/  @!P0 BRA `(.L_x_173) ;  /* 0xfffffffc00f08947 */ /* 0x004fea000383ffff */
[----:B------:R-:W-:Y:S05]  /*9960*/  BRA `(.L_x_174) ;  /* 0xffffff9c00947947 */ /* 0x000fea000383ffff */
.L_x_55:
[----:B------:R-:W-:-:S07]  /*9970*/  MOV R0, UR5 ;  /* 0x0000000500007c02 */ /* 0x000fce0008000f00 */
.L_x_175:
[----:B-1----:R1:W2:Y:S02]  /*9980*/  SYNCS.PHASECHK.TRANS64.TRYWAIT P0, [R0+URZ], R3 ;  /* 0x00000003000075a7 */ /* 0x0022a400080011ff */
[----:B--2---:R-:W-:Y:S05]  /*9990*/  @!P0 NANOSLEEP.SYNCS 0x989680 ;  /* 0x009896800000895d */ /* 0x004fea0003900000 */
[----:B------:R-:W2:Y:S02]  /*99a0*/  @!P0 SYNCS.PHASECHK.TRANS64 P0, [R0+URZ], R3 ;  /* 0x00000003000085a7 */ /* 0x000ea400080010ff */
[----:B--2---:R-:W-:Y:S05]  /*99b0*/  @!P0 BRA `(.L_x_175) ;  /* 0xfffffffc00f08947 */ /* 0x004fea000383ffff */
[----:B------:R-:W-:Y:S05]  /*99c0*/  BRA `(.L_x_176) ;  /* 0xffffff9c00a47947 */ /* 0x000fea000383ffff */
.L_x_56:
[----:B------:R-:W-:-:S07]  /*99d0*/  MOV R0, UR5 ;  /* 0x0000000500007c02 */ /* 0x000fce0008000f00 */
.L_x_177:
[----:B-1----:R1:W2:Y:S02]  /*99e0*/  SYNCS.PHASECHK.TRANS64.TRYWAIT P0, [R0+URZ], R3 ;  /* 0x00000003000075a7 */ /* 0x0022a400080011ff */
[----:B--2---:R-:W-:Y:S05]  /*99f0*/  @!P0 NANOSLEEP.SYNCS 0x989680 ;  /* 0x009896800000895d */ /* 0x004fea0003900000 */
[----:B------:R-:W2:Y:S02]  /*9a00*/  @!P0 SYNCS.PHASECHK.TRANS64 P0, [R0+URZ], R3 ;  /* 0x00000003000085a7 */ /* 0x000ea400080010ff */
[----:B--2---:R-:W-:Y:S05]  /*9a10*/  @!P0 BRA `(.L_x_177) ;  /* 0xfffffffc00f08947 */ /* 0x004fea000383ffff */
[----:B------:R-:W-:Y:S05]  /*9a20*/  BRA `(.L_x_178) ;  /* 0xffffff9c00b47947 */ /* 0x000fea000383ffff */
.L_x_57:
[----:B------:R-:W-:-:S07]  /*9a30*/  MOV R0, UR5 ;  /* 0x0000000500007c02 */ /* 0x000fce0008000f00 */
.L_x_179:
[----:B-1----:R1:W2:Y:S02]  /*9a40*/  SYNCS.PHASECHK.TRANS64.TRYWAIT P0, [R0+URZ], R3 ;  /* 0x00000003000075a7 */ /* 0x0022a400080011ff */
[----:B--2---:R-:W-:Y:S05]  /*9a50*/  @!P0 NANOSLEEP.SYNCS 0x989680 ;  /* 0x009896800000895d */ /* 0x004fea0003900000 */
[----:B------:R-:W2:Y:S02]  /*9a60*/  @!P0 SYNCS.PHASECHK.TRANS64 P0, [R0+URZ], R3 ;  /* 0x00000003000085a7 */ /* 0x000ea400080010ff */
[----:B--2---:R-:W-:Y:S05]  /*9a70*/  @!P0 BRA `(.L_x_179) ;  /* 0xfffffffc00f08947 */ /* 0x004fea000383ffff */
[----:B------:R-:W-:Y:S05]  /*9a80*/  BRA `(.L_x_180) ;  /* 0xffffff9c00c47947 */ /* 0x000fea000383ffff */
.L_x_58:
[----:B------:R-:W-:-:S07]  /*9a90*/  MOV R0, UR5 ;  /* 0x0000000500007c02 */ /* 0x000fce0008000f00 */
.L_x_181:
[----:B-1----:R1:W2:Y:S02]  /*9aa0*/  SYNCS.PHASECHK.TRANS64.TRYWAIT P0, [R0+URZ], R3 ;  /* 0x00000003000075a7 */ /* 0x0022a400080011ff */
[----:B--2---:R-:W-:Y:S05]  /*9ab0*/  @!P0 NANOSLEEP.SYNCS 0x989680 ;  /* 0x009896800000895d */ /* 0x004fea0003900000 */
[----:B------:R-:W2:Y:S02]  /*9ac0*/  @!P0 SYNCS.PHASECHK.TRANS64 P0, [R0+URZ], R3 ;  /* 0x00000003000085a7 */ /* 0x000ea400080010ff */
[----:B--2---:R-:W-:Y:S05]  /*9ad0*/  @!P0 BRA `(.L_x_181) ;  /* 0xfffffffc00f08947 */ /* 0x004fea000383ffff */
[----:B------:R-:W-:Y:S05]  /*9ae0*/  BRA `(.L_x_182) ;  /* 0xffffff9c00d47947 */ /* 0x000fea000383ffff */
.L_x_59:
[----:B------:R-:W-:-:S07]  /*9af0*/  MOV R0, UR5 ;  /* 0x0000000500007c02 */ /* 0x000fce0008000f00 */
.L_x_183:
[----:B-1----:R1:W2:Y:S02]  /*9b00*/  SYNCS.PHASECHK.TRANS64.TRYWAIT P0, [R0+URZ], R3 ;  /* 0x00000003000075a7 */ /* 0x0022a400080011ff */
[----:B--2---:R-:W-:Y:S05]  /*9b10*/  @!P0 NANOSLEEP.SYNCS 0x989680 ;  /* 0x009896800000895d */ /* 0x004fea0003900000 */
[----:B------:R-:W2:Y:S02]  /*9b20*/  @!P0 SYNCS.PHASECHK.TRANS64 P0, [R0+URZ], R3 ;  /* 0x00000003000085a7 */ /* 0x000ea400080010ff */
[----:B--2---:R-:W-:Y:S05]  /*9b30*/  @!P0 BRA `(.L_x_183) ;  /* 0xfffffffc00f08947 */ /* 0x004fea000383ffff */
[----:B------:R-:W-:Y:S05]  /*9b40*/  BRA `(.L_x_184) ;  /* 0xffffff9c00e47947 */ /* 0x000fea000383ffff */
.L_x_62:
[----:B------:R-:W-:-:S07]  /*9b50*/  MOV R4, UR4 ;  /* 0x0000000400047c02 */ /* 0x000fce0008000f00 */
.L_x_185:
[----:B--2---:R2:W3:Y:S02]  /*9b60*/  SYNCS.PHASECHK.TRANS64.TRYWAIT P1, [R4+URZ+0x188], R7 ;  /* 0x00018807040075a7 */ /* 0x0044e400080211ff */
[----:B---3--:R-:W-:Y:S05]  /*9b70*/  @!P1 NANOSLEEP.SYNCS 0x989680 ;  /* 0x009896800000995d */ /* 0x008fea0003900000 */
[----:B------:R-:W3:Y:S02]  /*9b80*/  @!P1 SYNCS.PHASECHK.TRANS64 P1, [R4+URZ+0x188], R7 ;  /* 0x00018807040095a7 */ /* 0x000ee400080210ff */
[----:B---3--:R-:W-:Y:S05]  /*9b90*/  @!P1 BRA `(.L_x_185) ;  /* 0xfffffffc00f09947 */ /* 0x008fea000383ffff */
[----:B------:R-:W-:Y:S05]  /*9ba0*/  BRA `(.L_x_186) ;  /* 0xffffffa000547947 */ /* 0x000fea000383ffff */
.L_x_63:
[----:B--2---:R-:W-:-:S07]  /*9bb0*/  MOV R4, UR4 ;  /* 0x0000000400047c02 */ /* 0x004fce0008000f00 */
.L_x_187:
[----:B--2---:R2:W3:Y:S02]  /*9bc0*/  SYNCS.PHASECHK.TRANS64.TRYWAIT P1, [R4+URZ+0x180], R5 ;  /* 0x00018005040075a7 */ /* 0x0044e400080211ff */
[----:B---3--:R-:W-:Y:S05]  /*9bd0*/  @!P1 NANOSLEEP.SYNCS 0x989680 ;  /* 0x009896800000995d */ /* 0x008fea0003900000 */
[----:B------:R-:W3:Y:S02]  /*9be0*/  @!P1 SYNCS.PHASECHK.TRANS64 P1, [R4+URZ+0x180], R5 ;  /* 0x00018005040095a7 */ /* 0x000ee400080210ff */
[----:B---3--:R-:W-:Y:S05]  /*9bf0*/  @!P1 BRA `(.L_x_187) ;  /* 0xfffffffc00f09947 */ /* 0x008fea000383ffff */
[----:B------:R-:W-:Y:S05]  /*9c00*/  BRA `(.L_x_188) ;  /* 0xffffffa0005c7947 */ /* 0x000fea000383ffff */
.L_x_73:
[----:B--2---:R-:W-:-:S04]  /*9c10*/  MOV R5, UR5 ;  /* 0x0000000500057c02 */ /* 0x004fc80008000f00 */
[----:B------:R2:W3:Y:S03]  /*9c20*/  SYNCS.PHASECHK.TRANS64.TRYWAIT P0, [R5+URZ+0x8], R6 ;  /* 0x00000806050075a7 */ /* 0x0004e600080011ff */
[----:B---3--:R-:W-:Y:S05]  /*9c30*/  @!P0 NANOSLEEP.SYNCS 0x989680 ;  /* 0x009896800000895d */ /* 0x008fea0003900000 */
[----:B------:R-:W3:Y:S02]  /*9c40*/  @!P0 SYNCS.PHASECHK.TRANS64 P0, [R5+URZ+0x8], R6 ;  /* 0x00000806050085a7 */ /* 0x000ee400080010ff */
[----:B---3--:R-:W-:Y:S05]  /*9c50*/  @!P0 BRA `(.L_x_73) ;  /* 0xfffffffc00ec8947 */ /* 0x008fea000383ffff */
[----:B------:R-:W-:Y:S05]  /*9c60*/  BRA `(.L_x_72) ;  /* 0xffffffa400287947 */ /* 0x000fea000383ffff */
.L_x_75:
[----:B------:R-:W-:Y:S01]  /*9c70*/  BSSY B0, `(.L_x_189) ;  /* 0x0000006000007945 */ /* 0x000fe20003800000 */
[----:B------:R-:W-:-:S07]  /*9c80*/  MOV R15, 0xffffffff ;  /* 0xffffffff000f7802 */ /* 0x000fce0000000f00 */
[----:B-12--5:R-:W-:Y:S05]  /*9c90*/  WARPSYNC.COLLECTIVE R15, `(.L_x_190) ;  /* 0x000000000f0c7348 */ /* 0x026fea0003c00000 */
[----:B------:R-:W-:Y:S02]  /*9ca0*/  ELECT P6, UR79, PT ;  /* 0x00000000004f782f */ /* 0x000fe400038c0000 */
[----:B------:R-:W-:Y:S01]  /*9cb0*/  MOV R14, UR79 ;  /* 0x0000004f000e7c02 */ /* 0x000fe20008000f00 */
[----:B-12--5:R-:W-:Y:S10]  /*9cc0*/  ENDCOLLECTIVE ;  /* 0x000000000000791b */ /* 0x026ff40003800000 */
.L_x_190:
[----:B------:R-:W-:Y:S05]  /*9cd0*/  BSYNC B0 ;  /* 0x0000000000007941 */ /* 0x000fea0003800000 */
.L_x_189:
[----:B------:R-:W-:Y:S01]  /*9ce0*/  PLOP3.LUT P0, PT, P6, PT, PT, 0x80, 0x8 ;  /* 0x000000000008781c */ /* 0x000fe2000370f070 */
[----:B------:R-:W-:-:S12]  /*9cf0*/  BRA `(.L_x_191) ;  /* 0xffffffa400547947 */ /* 0x000fd8000383ffff */
.L_x_77:
[----:B--2---:R-:W-:-:S04]  /*9d00*/  MOV R3, UR5 ;  /* 0x0000000500037c02 */ /* 0x004fc80008000f00 */
[----:B------:R2:W3:Y:S03]  /*9d10*/  SYNCS.PHASECHK.TRANS64.TRYWAIT P0, [R3+URZ+0x8], R4 ;  /* 0x00000804030075a7 */ /* 0x0004e600080011ff */
[----:B---3--:R-:W-:Y:S05]  /*9d20*/  @!P0 NANOSLEEP.SYNCS 0x989680 ;  /* 0x009896800000895d */ /* 0x008fea0003900000 */
[----:B------:R-:W3:Y:S02]  /*9d30*/  @!P0 SYNCS.PHASECHK.TRANS64 P0, [R3+URZ+0x8], R4 ;  /* 0x00000804030085a7 */ /* 0x000ee400080010ff */
[----:B---3--:R-:W-:Y:S05]  /*9d40*/  @!P0 BRA `(.L_x_77) ;  /* 0xfffffffc00ec8947 */ /* 0x008fea000383ffff */
[----:B------:R-:W-:Y:S05]  /*9d50*/  BRA `(.L_x_76) ;  /* 0xffffffa400587947 */ /* 0x000fea000383ffff */
.L_x_78:
[----:B------:R-:W-:-:S07]  /*9d60*/  MOV R4, UR17 ;  /* 0x0000001100047c02 */ /* 0x000fce0008000f00 */
.L_x_192:
[----:B-1----:R1:W2:Y:S02]  /*9d70*/  SYNCS.PHASECHK.TRANS64.TRYWAIT P0, [R4+URZ+0x180], R5 ;  /* 0x00018005040075a7 */ /* 0x0022a400080011ff */
[----:B--2---:R-:W-:Y:S05]  /*9d80*/  @!P0 NANOSLEEP.SYNCS 0x989680 ;  /* 0x009896800000895d */ /* 0x004fea0003900000 */
[----:B------:R-:W2:Y:S02]  /*9d90*/  @!P0 SYNCS.PHASECHK.TRANS64 P0, [R4+URZ+0x180], R5 ;  /* 0x00018005040085a7 */ /* 0x000ea400080010ff */
[----:B--2---:R-:W-:Y:S05]  /*9da0*/  @!P0 BRA `(.L_x_192) ;  /* 0xfffffffc00f08947 */ /* 0x004fea000383ffff */
[----:B------:R-:W-:Y:S05]  /*9db0*/  BRA `(.L_x_193) ;  /* 0xffffffa800447947 */ /* 0x000fea000383ffff */
.L_x_80:
[----:B------:R-:W-:-:S07]  /*9dc0*/  MOV R4, UR22 ;  /* 0x0000001600047c02 */ /* 0x000fce0008000f00 */
.L_x_194:
[----:B-1----:R1:W2:Y:S02]  /*9dd0*/  SYNCS.PHASECHK.TRANS64.TRYWAIT P0, [R4+URZ+0x1a0], R5 ;  /* 0x0001a005040075a7 */ /* 0x0022a400080011ff */
[----:B--2---:R-:W-:Y:S05]  /*9de0*/  @!P0 NANOSLEEP.SYNCS 0x989680 ;  /* 0x009896800000895d */ /* 0x004fea0003900000 */
[----:B------:R-:W2:Y:S02]  /*9df0*/  @!P0 SYNCS.PHASECHK.TRANS64 P0, [R4+URZ+0x1a0], R5 ;  /* 0x0001a005040085a7 */ /* 0x000ea400080010ff */
[----:B--2---:R-:W-:Y:S05]  /*9e00*/  @!P0 BRA `(.L_x_194) ;  /* 0xfffffffc00f08947 */ /* 0x004fea000383ffff */
[----:B------:R-:W-:Y:S05]  /*9e10*/  BRA `(.L_x_79) ;  /* 0xffffffa800647947 */ /* 0x000fea000383ffff */
.L_x_84:
[----:B-1----:R-:W-:Y:S07]  /*9e20*/  MOV R4, UR10 ;  /* 0x0000000a00047c02 */ /* 0x002fee0008000f00 */
.L_x_195:
[----:B-1----:R1:W2:Y:S02]  /*9e30*/  SYNCS.PHASECHK.TRANS64.TRYWAIT P0, [R4+URZ], R7 ;  /* 0x00000007040075a7 */ /* 0x0022a400080011ff */
[----:B--2---:R-:W-:Y:S05]  /*9e40*/  @!P0 NANOSLEEP.SYNCS 0x989680 ;  /* 0x009896800000895d */ /* 0x004fea0003900000 */
[----:B------:R-:W2:Y:S02]  /*9e50*/  @!P0 SYNCS.PHASECHK.TRANS64 P0, [R4+URZ], R7 ;  /* 0x00000007040085a7 */ /* 0x000ea400080010ff */
[----:B--2---:R-:W-:Y:S05]  /*9e60*/  @!P0 BRA `(.L_x_195) ;  /* 0xfffffffc00f08947 */ /* 0x004fea000383ffff */
[----:B------:R-:W-:Y:S05]  /*9e70*/  BRA `(.L_x_83) ;  /* 0xffffffa800887947 */ /* 0x000fea000383ffff */
.L_x_88:
[----:B--2---:R-:W-:-:S07]  /*9e80*/  MOV R0, UR4 ;  /* 0x0000000400007c02 */ /* 0x004fce0008000f00 */
.L_x_196:
[----:B-1----:R1:W2:Y:S02]  /*9e90*/  SYNCS.PHASECHK.TRANS64.TRYWAIT P0, [R0+URZ], R5 ;  /* 0x00000005000075a7 */ /* 0x0022a400080011ff */
[----:B--2---:R-:W-:Y:S05]  /*9ea0*/  @!P0 NANOSLEEP.SYNCS 0x989680 ;  /* 0x009896800000895d */ /* 0x004fea0003900000 */
[----:B------:R-:W2:Y:S02]  /*9eb0*/  @!P0 SYNCS.PHASECHK.TRANS64 P0, [R0+URZ], R5 ;  /* 0x00000005000085a7 */ /* 0x000ea400080010ff */
[----:B--2---:R-:W-:Y:S05]  /*9ec0*/  @!P0 BRA `(.L_x_196) ;  /* 0xfffffffc00f08947 */ /* 0x004fea000383ffff */
[----:B------:R-:W-:Y:S05]  /*9ed0*/  BRA `(.L_x_197) ;  /* 0xffffffac00607947 */ /* 0x000fea000383ffff */
.L_x_91:
[----:B------:R-:W-:-:S07]  /*9ee0*/  MOV R0, UR17 ;  /* 0x0000001100007c02 */ /* 0x000fce0008000f00 */
.L_x_198:
[----:B-1----:R1:W2:Y:S02]  /*9ef0*/  SYNCS.PHASECHK.TRANS64.TRYWAIT P1, [R0+URZ+0x1b0], R5 ;  /* 0x0001b005000075a7 */ /* 0x0022a400080211ff */
[----:B--2---:R-:W-:Y:S05]  /*9f00*/  @!P1 NANOSLEEP.SYNCS 0x989680 ;  /* 0x009896800000995d */ /* 0x004fea0003900000 */
[----:B------:R-:W2:Y:S02]  /*9f10*/  @!P1 SYNCS.PHASECHK.TRANS64 P1, [R0+URZ+0x1b0], R5 ;  /* 0x0001b005000095a7 */ /* 0x000ea400080210ff */
[----:B--2---:R-:W-:Y:S05]  /*9f20*/  @!P1 BRA `(.L_x_198) ;  /* 0xfffffffc00f09947 */ /* 0x004fea000383ffff */
[----:B------:R-:W-:Y:S05]  /*9f30*/  BRA `(.L_x_199) ;  /* 0xffffffac00ac7947 */ /* 0x000fea000383ffff */
.L_x_96:
[----:B------:R-:W-:Y:S07]  /*9f40*/  MOV R0, UR24 ;  /* 0x0000001800007c02 */ /* 0x000fee0008000f00 */
.L_x_200:
[----:B---3--:R3:W4:Y:S02]  /*9f50*/  SYNCS.PHASECHK.TRANS64.TRYWAIT P0, [R0+URZ+0x180], R5 ;  /* 0x00018005000075a7 */ /* 0x00872400080011ff */
[----:B----4-:R-:W-:Y:S05]  /*9f60*/  @!P0 NANOSLEEP.SYNCS 0x989680 ;  /* 0x009896800000895d */ /* 0x010fea0003900000 */
[----:B------:R-:W4:Y:S02]  /*9f70*/  @!P0 SYNCS.PHASECHK.TRANS64 P0, [R0+URZ+0x180], R5 ;  /* 0x00018005000085a7 */ /* 0x000f2400080010ff */
[----:B----4-:R-:W-:Y:S05]  /*9f80*/  @!P0 BRA `(.L_x_200) ;  /* 0xfffffffc00f08947 */ /* 0x010fea000383ffff */
[----:B------:R-:W-:Y:S05]  /*9f90*/  BRA `(.L_x_201) ;  /* 0xffffffb000ec7947 */ /* 0x000fea000383ffff */
.L_x_99:
[----:B------:R-:W-:Y:S07]  /*9fa0*/  MOV R0, UR24 ;  /* 0x0000001800007c02 */ /* 0x000fee0008000f00 */
.L_x_202:
[----:B---3--:R3:W4:Y:S02]  /*9fb0*/  SYNCS.PHASECHK.TRANS64.TRYWAIT P2, [R0+URZ+0x178], R9 ;  /* 0x00017809000075a7 */ /* 0x00872400080411ff */
[----:B----4-:R-:W-:Y:S05]  /*9fc0*/  @!P2 NANOSLEEP.SYNCS 0x989680 ;  /* 0x009896800000a95d */ /* 0x010fea0003900000 */
[----:B------:R-:W4:Y:S02]  /*9fd0*/  @!P2 SYNCS.PHASECHK.TRANS64 P2, [R0+URZ+0x178], R9 ;  /* 0x000178090000a5a7 */ /* 0x000f2400080410ff */
[----:B----4-:R-:W-:Y:S05]  /*9fe0*/  @!P2 BRA `(.L_x_202) ;  /* 0xfffffffc00f0a947 */ /* 0x010fea000383ffff */
[----:B------:R-:W-:Y:S05]  /*9ff0*/  BRA `(.L_x_98) ;  /* 0xffffffb8004c7947 */ /* 0x000fea000383ffff */
.L_x_102:
[----:B------:R-:W-:Y:S07]  /*a000*/  MOV R2, UR7 ;  /* 0x0000000700027c02 */ /* 0x000fee0008000f00 */
.L_x_203:
[----:B-1----:R1:W3:Y:S02]  /*a010*/  SYNCS.PHASECHK.TRANS64.TRYWAIT P1, [R2+URZ+0x158], R9 ;  /* 0x00015809020075a7 */ /* 0x0022e400080211ff */
[----:B---3--:R-:W-:Y:S05]  /*a020*/  @!P1 NANOSLEEP.SYNCS 0x989680 ;  /* 0x009896800000995d */ /* 0x008fea0003900000 */
[----:B------:R-:W3:Y:S02]  /*a030*/  @!P1 SYNCS.PHASECHK.TRANS64 P1, [R2+URZ+0x158], R9 ;  /* 0x00015809020095a7 */ /* 0x000ee400080210ff */
[----:B---3--:R-:W-:Y:S05]  /*a040*/  @!P1 BRA `(.L_x_203) ;  /* 0xfffffffc00f09947 */ /* 0x008fea000383ffff */
[----:B------:R-:W-:Y:S05]  /*a050*/  BRA `(.L_x_204) ;  /* 0xffffffbc00087947 */ /* 0x000fea000383ffff */
.L_x_103:
[----:B------:R-:W-:Y:S07]  /*a060*/  MOV R0, UR4 ;  /* 0x0000000400007c02 */ /* 0x000fee0008000f00 */
.L_x_205:
[----:B-1----:R1:W3:Y:S02]  /*a070*/  SYNCS.PHASECHK.TRANS64.TRYWAIT P0, [R0+URZ+0x158], R9 ;  /* 0x00015809000075a7 */ /* 0x0022e400080011ff */
[----:B---3--:R-:W-:Y:S05]  /*a080*/  @!P0 NANOSLEEP.SYNCS 0x989680 ;  /* 0x009896800000895d */ /* 0x008fea0003900000 */
[----:B------:R-:W3:Y:S02]  /*a090*/  @!P0 SYNCS.PHASECHK.TRANS64 P0, [R0+URZ+0x158], R9 ;  /* 0x00015809000085a7 */ /* 0x000ee400080010ff */
[----:B---3--:R-:W-:Y:S05]  /*a0a0*/  @!P0 BRA `(.L_x_205) ;  /* 0xfffffffc00f08947 */ /* 0x008fea000383ffff */
[----:B------:R-:W-:Y:S05]  /*a0b0*/  BRA `(.L_x_206) ;  /* 0xffffffbc00787947 */ /* 0x000fea000383ffff */
.L_x_105:
[----:B------:R-:W-:-:S07]  /*a0c0*/  MOV R0, UR4 ;  /* 0x0000000400007c02 */ /* 0x000fce0008000f00 */
.L_x_207:
[----:B-1----:R1:W3:Y:S02]  /*a0d0*/  SYNCS.PHASECHK.TRANS64.TRYWAIT P0, [R0+URZ], R3 ;  /* 0x00000003000075a7 */ /* 0x0022e400080011ff */
[----:B---3--:R-:W-:Y:S05]  /*a0e0*/  @!P0 NANOSLEEP.SYNCS 0x989680 ;  /* 0x009896800000895d */ /* 0x008fea0003900000 */
[----:B------:R-:W3:Y:S02]  /*a0f0*/  @!P0 SYNCS.PHASECHK.TRANS64 P0, [R0+URZ], R3 ;  /* 0x00000003000085a7 */ /* 0x000ee400080010ff */
[----:B---3--:R-:W-:Y:S05]  /*a100*/  @!P0 BRA `(.L_x_207) ;  /* 0xfffffffc00f08947 */ /* 0x008fea000383ffff */
[----:B------:R-:W-:Y:S05]  /*a110*/  BRA `(.L_x_208) ;  /* 0xffffffc000047947 */ /* 0x000fea000383ffff */
.L_x_106:
[----:B------:R-:W-:-:S07]  /*a120*/  MOV R0, UR5 ;  /* 0x0000000500007c02 */ /* 0x000fce0008000f00 */
.L_x_209:
[----:B-1----:R1:W3:Y:S02]  /*a130*/  SYNCS.PHASECHK.TRANS64.TRYWAIT P0, [R0+URZ], R3 ;  /* 0x00000003000075a7 */ /* 0x0022e400080011ff */
[----:B---3--:R-:W-:Y:S05]  /*a140*/  @!P0 NANOSLEEP.SYNCS 0x989680 ;  /* 0x009896800000895d */ /* 0x008fea0003900000 */
[----:B------:R-:W3:Y:S02]  /*a150*/  @!P0 SYNCS.PHASECHK.TRANS64 P0, [R0+URZ], R3 ;  /* 0x00000003000085a7 */ /* 0x000ee400080010ff */
[----:B---3--:R-:W-:Y:S05]  /*a160*/  @!P0 BRA `(.L_x_209) ;  /* 0xfffffffc00f08947 */ /* 0x008fea000383ffff */
[----:B------:R-:W-:Y:S05]  /*a170*/  BRA `(.L_x_210) ;  /* 0xffffffc000107947 */ /* 0x000fea000383ffff */
.L_x_108:
[----:B------:R-:W-:Y:S07]  /*a180*/  MOV R0, UR50 ;  /* 0x0000003200007c02 */ /* 0x000fee0008000f00 */
.L_x_211:
[----:B-1----:R1:W2:Y:S02]  /*a190*/  SYNCS.PHASECHK.TRANS64.TRYWAIT P0, [R0+URZ+0x180], R3 ;  /* 0x00018003000075a7 */ /* 0x0022a400080011ff */
[----:B--2---:R-:W-:Y:S05]  /*a1a0*/  @!P0 NANOSLEEP.SYNCS 0x989680 ;  /* 0x009896800000895d */ /* 0x004fea0003900000 */
[----:B------:R-:W2:Y:S02]  /*a1b0*/  @!P0 SYNCS.PHASECHK.TRANS64 P0, [R0+URZ+0x180], R3 ;  /* 0x00018003000085a7 */ /* 0x000ea400080010ff */
[----:B--2---:R-:W-:Y:S05]  /*a1c0*/  @!P0 BRA `(.L_x_211) ;  /* 0xfffffffc00f08947 */ /* 0x004fea000383ffff */
[----:B------:R-:W-:Y:S05]  /*a1d0*/  BRA `(.L_x_212) ;  /* 0xffffffc000f87947 */ /* 0x000fea000383ffff */
.L_x_118:
[----:B-1----:R1:W2:Y:S02]  /*a1e0*/  SYNCS.PHASECHK.TRANS64.TRYWAIT P1, [R0+URZ+0x140], R5 ;  /* 0x00014005000075a7 */ /* 0x0022a400080211ff */
[----:B--2---:R-:W-:Y:S05]  /*a1f0*/  @!P1 NANOSLEEP.SYNCS 0x989680 ;  /* 0x009896800000995d */ /* 0x004fea0003900000 */
[----:B------:R-:W2:Y:S02]  /*a200*/  @!P1 SYNCS.PHASECHK.TRANS64 P1, [R0+URZ+0x140], R5 ;  /* 0x00014005000095a7 */ /* 0x000ea400080210ff */
[----:B--2---:R-:W-:Y:S05]  /*a210*/  @!P1 BRA `(.L_x_118) ;  /* 0xfffffffc00f09947 */ /* 0x004fea000383ffff */
[----:B------:R-:W-:Y:S05]  /*a220*/  BRA `(.L_x_117) ;  /* 0xffffffd4000c7947 */ /* 0x000fea000383ffff */
.L_x_120:
[----:B-1----:R1:W3:Y:S02]  /*a230*/  SYNCS.PHASECHK.TRANS64.TRYWAIT P0, [R108+URZ+0x190], R3 ;  /* 0x000190036c0075a7 */ /* 0x0022e400080011ff */
[----:B---3--:R-:W-:Y:S05]  /*a240*/  @!P0 NANOSLEEP.SYNCS 0x989680 ;  /* 0x009896800000895d */ /* 0x008fea0003900000 */
[----:B------:R-:W3:Y:S02]  /*a250*/  @!P0 SYNCS.PHASECHK.TRANS64 P0, [R108+URZ+0x190], R3 ;  /* 0x000190036c0085a7 */ /* 0x000ee400080010ff */
[----:B---3--:R-:W-:Y:S05]  /*a260*/  @!P0 BRA `(.L_x_120) ;  /* 0xfffffffc00f08947 */ /* 0x008fea000383ffff */
[----:B------:R-:W-:Y:S05]  /*a270*/  BRA `(.L_x_119) ;  /* 0xffffffd400447947 */ /* 0x000fea000383ffff */
.L_x_131:
[----:B---3--:R3:W4:Y:S02]  /*a280*/  SYNCS.PHASECHK.TRANS64.TRYWAIT P0, [R3+URZ+0x140], R46 ;  /* 0x0001402e030075a7 */ /* 0x00872400080011ff */
[----:B----4-:R-:W-:Y:S05]  /*a290*/  @!P0 NANOSLEEP.SYNCS 0x989680 ;  /* 0x009896800000895d */ /* 0x010fea0003900000 */
[----:B------:R-:W4:Y:S02]  /*a2a0*/  @!P0 SYNCS.PHASECHK.TRANS64 P0, [R3+URZ+0x140], R46 ;  /* 0x0001402e030085a7 */ /* 0x000f2400080010ff */
[----:B----4-:R-:W-:Y:S05]  /*a2b0*/  @!P0 BRA `(.L_x_131) ;  /* 0xfffffffc00f08947 */ /* 0x010fea000383ffff */
[----:B------:R-:W-:Y:S05]  /*a2c0*/  BRA `(.L_x_130) ;  /* 0xffffffe0003c7947 */ /* 0x000fea000383ffff */
        .weak           $__internal_0_$__cuda_sm10x_tcgen05_guardrail_trap_col_being_dealloced_not_returned_by_alloc
        .type           $__internal_0_$__cuda_sm10x_tcgen05_guardrail_trap_col_being_dealloced_not_returned_by_alloc,@function
        .size           $__internal_0_$__cuda_sm10x_tcgen05_guardrail_trap_col_being_dealloced_not_returned_by_alloc,($__internal_1_$__cuda_sm10x_tcgen05_guardrail_trap_phase_invalid_during_alloc - $__internal_0_$__cuda_sm10x_tcgen05_guardrail_trap_col_being_dealloced_not_returned_by_alloc)
$__internal_0_$__cuda_sm10x_tcgen05_guardrail_trap_col_being_dealloced_not_returned_by_alloc:
[----:B------:R-:W-:Y:S05]  /*a2d0*/  BPT.TRAP 0x1 ;  /* 0x000000040000795c */ /* 0x000fea0000300000 */
[----:B------:R-:W-:-:S04]  /*a2e0*/  HFMA2 R3, -RZ, RZ, 0, 0 ;  /* 0x00000000ff037431 */ /* 0x000fc800000001ff */
[----:B------:R-:W-:Y:S05]  /*a2f0*/  RET.REL.NODEC R2 `(_ZN7cutlass13device_kernelINS_4conv6kernel13ConvUniversalINS1_16ConvProblemShapeILNS1_8OperatorE1ELi3EEENS1_10collective14CollectiveConvINS1_47MainloopSm100TmaUmmaWarpSpecializedImplicitGemmILS5_1ELi20ELi3ELi1ELi2EN4cute5tupleIJNSA_1CILi2EEENSC_ILi1EEESE_EEEEENSB_IJNSC_ILi256EEENSC_ILi64EEENSB_IJNSC_ILi32EEEEEEEEENS_10bfloat16_tESM_NSA_8TiledMMAINSA_8MMA_AtomIJNSA_26SM100_MMA_F16BF16_2x1SM_SSISM_SM_fLi256ELi64ELNSA_4UMMA5MajorE0ELSR_1ELNSQ_7ScaleInE0ELSS_0EEEEEENSA_6LayoutINSB_IJSE_SE_SE_EEENSB_IJNSC_ILi0EEESX_SX_EEEEENSB_IJNSA_10UnderscoreES10_S10_EEEEENS7_6detail27Sm100ImplicitGemmTileTraitsINSA_25SM100_TMA_2SM_LOAD_IM2COLENSA_14ComposedLayoutINSA_7SwizzleILi2ELi4ELi3EEENSA_18smem_ptr_flag_bitsILi16EEENSV_INSB_IJNSC_ILi8EEESJ_EEENSB_IJSJ_SE_EEEEEEEvEENS14_INSA_18SM100_TMA_2SM_LOADENS16_IS18_S1A_NSV_INSB_IJSJ_S1B_EEENSB_IJSE_SJ_EEEEEEEvEEEENS_8epilogue10collective18CollectiveEpilogueINS1O_23Sm100TmaWarpSpecializedILi3ELi2ELi32ELb1ELb0EEEJNSB_IJNSC_ILi128EEESI_SK_EEENSB_IJNSV_IS1T_SE_EENSV_ISJ_SE_EEEEESM_NSB_IJNSB_IJllllEEESE_SX_EEESM_S1Z_NS1O_6fusion15FusionCallbacksIS1S_NS20_17LinearCombinationISM_fSM_fLNS_15FloatRoundStyleE2EEES1U_S1X_JEEENSA_5SM1004TMEM4LOAD26SM100_TMEM_LOAD_32dp32b32xENSA_20SM90_TMA_LOAD_IM2COLES1F_NSA_39AutoVectorizingCopyWithAssumedAlignmentILi128EEENSA_21SM90_TMA_STORE_IM2COLES1F_S2C_S2C_EEEvvEEEEvNT_6ParamsE) ;  /* 0xffffff5c02407950 */ /* 0x000fea0003c3ffff */
        .weak           $__internal_1_$__cuda_sm10x_tcgen05_guardrail_trap_phase_invalid_during_alloc
        .type           $__internal_1_$__cuda_sm10x_tcgen05_guardrail_trap_phase_invalid_during_alloc,@function
        .size           $__internal_1_$__cuda_sm10x_tcgen05_guardrail_trap_phase_invalid_during_alloc,($__internal_2_$__cuda_sm10x_tcgen05_guardrail_trap_unallocated_columns_being_dealloced - $__internal_1_$__cuda_sm10x_tcgen05_guardrail_trap_phase_invalid_during_alloc)
$__internal_1_$__cuda_sm10x_tcgen05_guardrail_trap_phase_invalid_during_alloc:
[----:B------:R-:W-:Y:S05]  /*a300*/  BPT.TRAP 0x1 ;  /* 0x000000040000795c */ /* 0x000fea0000300000 */
[----:B------:R-:W-:-:S04]  /*a310*/  MOV R5, 0x0 ;  /* 0x0000000000057802 */ /* 0x000fc80000000f00 */
[----:B------:R-:W-:Y:S05]  /*a320*/  RET.REL.NODEC R4 `(_ZN7cutlass13device_kernelINS_4conv6kernel13ConvUniversalINS1_16ConvProblemShapeILNS1_8OperatorE1ELi3EEENS1_10collective14CollectiveConvINS1_47MainloopSm100TmaUmmaWarpSpecializedImplicitGemmILS5_1ELi20ELi3ELi1ELi2EN4cute5tupleIJNSA_1CILi2EEENSC_ILi1EEESE_EEEEENSB_IJNSC_ILi256EEENSC_ILi64EEENSB_IJNSC_ILi32EEEEEEEEENS_10bfloat16_tESM_NSA_8TiledMMAINSA_8MMA_AtomIJNSA_26SM100_MMA_F16BF16_2x1SM_SSISM_SM_fLi256ELi64ELNSA_4UMMA5MajorE0ELSR_1ELNSQ_7ScaleInE0ELSS_0EEEEEENSA_6LayoutINSB_IJSE_SE_SE_EEENSB_IJNSC_ILi0EEESX_SX_EEEEENSB_IJNSA_10UnderscoreES10_S10_EEEEENS7_6detail27Sm100ImplicitGemmTileTraitsINSA_25SM100_TMA_2SM_LOAD_IM2COLENSA_14ComposedLayoutINSA_7SwizzleILi2ELi4ELi3EEENSA_18smem_ptr_flag_bitsILi16EEENSV_INSB_IJNSC_ILi8EEESJ_EEENSB_IJSJ_SE_EEEEEEEvEENS14_INSA_18SM100_TMA_2SM_LOADENS16_IS18_S1A_NSV_INSB_IJSJ_S1B_EEENSB_IJSE_SJ_EEEEEEEvEEEENS_8epilogue10collective18CollectiveEpilogueINS1O_23Sm100TmaWarpSpecializedILi3ELi2ELi32ELb1ELb0EEEJNSB_IJNSC_ILi128EEESI_SK_EEENSB_IJNSV_IS1T_SE_EENSV_ISJ_SE_EEEEESM_NSB_IJNSB_IJllllEEESE_SX_EEESM_S1Z_NS1O_6fusion15FusionCallbacksIS1S_NS20_17LinearCombinationISM_fSM_fLNS_15FloatRoundStyleE2EEES1U_S1X_JEEENSA_5SM1004TMEM4LOAD26SM100_TMEM_LOAD_32dp32b32xENSA_20SM90_TMA_LOAD_IM2COLES1F_NSA_39AutoVectorizingCopyWithAssumedAlignmentILi128EEENSA_21SM90_TMA_STORE_IM2COLES1F_S2C_S2C_EEEvvEEEEvNT_6ParamsE) ;  /* 0xffffff5c04347950 */ /* 0x000fea0003c3ffff */
        .weak           $__internal_2_$__cuda_sm10x_tcgen05_guardrail_trap_unallocated_columns_being_dealloced
        .type           $__internal_2_$__cuda_sm10x_tcgen05_guardrail_trap_unallocated_columns_being_dealloced,@function
        .size           $__internal_2_$__cuda_sm10x_tcgen05_guardrail_trap_unallocated_columns_being_dealloced,(.L_x_214 - $__internal_2_$__cuda_sm10x_tcgen05_guardrail_trap_unallocated_columns_being_dealloced)
$__internal_2_$__cuda_sm10x_tcgen05_guardrail_trap_unallocated_columns_being_dealloced:
[----:B------:R-:W-:Y:S05]  /*a330*/  BPT.TRAP 0x1 ;  /* 0x000000040000795c */ /* 0x000fea0000300000 */
[----:B------:R-:W-:-:S04]  /*a340*/  HFMA2 R3, -RZ, RZ, 0, 0 ;  /* 0x00000000ff037431 */ /* 0x000fc800000001ff */
[----:B------:R-:W-:Y:S05]  /*a350*/  RET.REL.NODEC R2 `(_ZN7cutlass13device_kernelINS_4conv6kernel13ConvUniversalINS1_16ConvProblemShapeILNS1_8OperatorE1ELi3EEENS1_10collective14CollectiveConvINS1_47MainloopSm100TmaUmmaWarpSpecializedImplicitGemmILS5_1ELi20ELi3ELi1ELi2EN4cute5tupleIJNSA_1CILi2EEENSC_ILi1EEESE_EEEEENSB_IJNSC_ILi256EEENSC_ILi64EEENSB_IJNSC_ILi32EEEEEEEEENS_10bfloat16_tESM_NSA_8TiledMMAINSA_8MMA_AtomIJNSA_26SM100_MMA_F16BF16_2x1SM_SSISM_SM_fLi256ELi64ELNSA_4UMMA5MajorE0ELSR_1ELNSQ_7ScaleInE0ELSS_0EEEEEENSA_6LayoutINSB_IJSE_SE_SE_EEENSB_IJNSC_ILi0EEESX_SX_EEEEENSB_IJNSA_10UnderscoreES10_S10_EEEEENS7_6detail27Sm100ImplicitGemmTileTraitsINSA_25SM100_TMA_2SM_LOAD_IM2COLENSA_14ComposedLayoutINSA_7SwizzleILi2ELi4ELi3EEENSA_18smem_ptr_flag_bitsILi16EEENSV_INSB_IJNSC_ILi8EEESJ_EEENSB_IJSJ_SE_EEEEEEEvEENS14_INSA_18SM100_TMA_2SM_LOADENS16_IS18_S1A_NSV_INSB_IJSJ_S1B_EEENSB_IJSE_SJ_EEEEEEEvEEEENS_8epilogue10collective18CollectiveEpilogueINS1O_23Sm100TmaWarpSpecializedILi3ELi2ELi32ELb1ELb0EEEJNSB_IJNSC_ILi128EEESI_SK_EEENSB_IJNSV_IS1T_SE_EENSV_ISJ_SE_EEEEESM_NSB_IJNSB_IJllllEEESE_SX_EEESM_S1Z_NS1O_6fusion15FusionCallbacksIS1S_NS20_17LinearCombinationISM_fSM_fLNS_15FloatRoundStyleE2EEES1U_S1X_JEEENSA_5SM1004TMEM4LOAD26SM100_TMEM_LOAD_32dp32b32xENSA_20SM90_TMA_LOAD_IM2COLES1F_NSA_39AutoVectorizingCopyWithAssumedAlignmentILi128EEENSA_21SM90_TMA_STORE_IM2COLES1F_S2C_S2C_EEEvvEEEEvNT_6ParamsE) ;  /* 0xffffff5c02287950 */ /* 0x000fea0003c3ffff */
.L_x_213:
[----:B------:R-:W-:-:S00]  /*a360*/  BRA `(.L_x_213) ;  /* 0xfffffffc00fc7947 */ /* 0x000fc0000383ffff */
[----:B------:R-:W-:-:S00]  /*a370*/  NOP ;  /* 0x0000000000007918 */ /* 0x000fc00000000000 */
        /* <DEDUP_REMOVED lines=8> */
.L_x_214:


//--------------------- .nv.global.init           --------------------------
	.section	.nv.global.init,"aw",@progbits
.nv.global.init:
	.type		$str$29,@object
	.size		$str$29,($str$30 - $str$29)
$str$29:
        /*0000*/ 	.byte	0x28, 0x61, 0x64, 0x64, 0x72, 0x65, 0x73, 0x73, 0x20, 0x26, 0x20, 0x6d, 0x61, 0x73, 0x6b, 0x29
        /*0010*/ 	.byte	0x20, 0x3d, 0x3d, 0x20, 0x30, 0x00
	.type		$str$30,@object
	.size		$str$30,($str$28 - $str$30)
$str$30:
        /*0016*/ 	.byte	0x2f, 0x74, 0x6d, 0x70, 0x2f, 0x63, 0x75, 0x74, 0x6c, 0x61, 0x73, 0x73, 0x5f, 0x73, 0x77, 0x65
        /*0026*/ 	.byte	0x65, 0x70, 0x5f, 0x73, 0x72, 0x63, 0x2f, 0x69, 0x6e, 0x63, 0x6c, 0x75, 0x64, 0x65, 0x2f, 0x63
        /*0036*/ 	.byte	0x75, 0x74, 0x65, 0x2f, 0x70, 0x6f, 0x69, 0x6e, 0x74, 0x65, 0x72, 0x5f, 0x66, 0x6c, 0x61, 0x67
        /*0046*/ 	.byte	0x67, 0x65, 0x64, 0x2e, 0x68, 0x70, 0x70, 0x00
	.type		$str$28,@object
	.size		$str$28,($str$27 - $str$28)
$str$28:
        /*004e*/ 	.byte	0x2f, 0x74, 0x6d, 0x70, 0x2f, 0x63, 0x75, 0x74, 0x6c, 0x61, 0x73, 0x73, 0x5f, 0x73, 0x77, 0x65
        /*005e*/ 	.byte	0x65, 0x70, 0x5f, 0x73, 0x72, 0x63, 0x2f, 0x69, 0x6e, 0x63, 0x6c, 0x75, 0x64, 0x65, 0x2f, 0x63
        /*006e*/ 	.byte	0x75, 0x74, 0x65, 0x2f, 0x61, 0x74, 0x6f, 0x6d, 0x2f, 0x63, 0x6f, 0x70, 0x79, 0x5f, 0x74, 0x72
        /*007e*/ 	.byte	0x61, 0x69, 0x74, 0x73, 0x5f, 0x73, 0x6d, 0x31, 0x30, 0x30, 0x2e, 0x68, 0x70, 0x70, 0x00
	.type		$str$27,@object
	.size		$str$27,(__unnamed_1 - $str$27)
$str$27:
        /*008d*/ 	.byte	0x28, 0x28, 0x75, 0x69, 0x6e, 0x74, 0x33, 0x32, 0x5f, 0x74, 0x28, 0x74, 0x68, 0x72, 0x65, 0x61
        /*009d*/ 	.byte	0x64, 0x49, 0x64, 0x78, 0x2e, 0x78, 0x29, 0x20, 0x2f, 0x20, 0x33, 0x32, 0x29, 0x20, 0x25, 0x20
        /*00ad*/ 	.byte	0x34, 0x29, 0x20, 0x3d, 0x3d, 0x20, 0x28, 0x28, 0x28, 0x74, 0x6d, 0x65, 0x6d, 0x5f, 0x61, 0x64
        /*00bd*/ 	.byte	0x64, 0x72, 0x20, 0x3e, 0x3e, 0x20, 0x31, 0x36, 0x29, 0x20, 0x2f, 0x20, 0x33, 0x32, 0x29, 0x20
        /*00cd*/ 	.byte	0x25, 0x20, 0x34, 0x29, 0x00
	.type		__unnamed_1,@object
	.size		__unnamed_1,(__unnamed_2 - __unnamed_1)
__unnamed_1:
        /*00d2*/ 	.byte	0x61, 0x75, 0x74, 0x6f, 0x20, 0x63, 0x75, 0x74, 0x65, 0x3a, 0x3a, 0x61, 0x73, 0x5f, 0x70, 0x6f
        /* <DEDUP_REMOVED lines=24> */
        /*0262*/ 	.byte	0x34, 0x30, 0x39, 0x36, 0x3e, 0x3e, 0x3e, 0x3e, 0x5d, 0x00
	.type		__unnamed_2,@object
	.size		__unnamed_2,(.L_2 - __unnamed_2)
__unnamed_2:
        /* <DEDUP_REMOVED lines=42> */
        /*050c*/ 	.byte	0x3e, 0x3e, 0x5d, 0x00
.L_2:


//--------------------- .nv.shared._ZN7cutlass13device_kernelINS_4conv6kernel13ConvUniversalINS1_16ConvProblemShapeILNS1_8OperatorE1ELi3EEENS1_10collective14CollectiveConvINS1_47MainloopSm100TmaUmmaWarpSpecializedImplicitGemmILS5_1ELi20ELi3ELi1ELi2EN4cute5tupleIJNSA_1CILi2EEENSC_ILi1EEESE_EEEEENSB_IJNSC_ILi256EEENSC_ILi64EEENSB_IJNSC_ILi32EEEEEEEEENS_10bfloat16_tESM_NSA_8TiledMMAINSA_8MMA_AtomIJNSA_26SM100_MMA_F16BF16_2x1SM_SSISM_SM_fLi256ELi64ELNSA_4UMMA5MajorE0ELSR_1ELNSQ_7ScaleInE0ELSS_0EEEEEENSA_6LayoutINSB_IJSE_SE_SE_EEENSB_IJNSC_ILi0EEESX_SX_EEEEENSB_IJNSA_10UnderscoreES10_S10_EEEEENS7_6detail27Sm100ImplicitGemmTileTraitsINSA_25SM100_TMA_2SM_LOAD_IM2COLENSA_14ComposedLayoutINSA_7SwizzleILi2ELi4ELi3EEENSA_18smem_ptr_flag_bitsILi16EEENSV_INSB_IJNSC_ILi8EEESJ_EEENSB_IJSJ_SE_EEEEEEEvEENS14_INSA_18SM100_TMA_2SM_LOADENS16_IS18_S1A_NSV_INSB_IJSJ_S1B_EEENSB_IJSE_SJ_EEEEEEEvEEEENS_8epilogue10collective18CollectiveEpilogueINS1O_23Sm100TmaWarpSpecializedILi3ELi2ELi32ELb1ELb0EEEJNSB_IJNSC_ILi128EEESI_SK_EEENSB_IJNSV_IS1T_SE_EENSV_ISJ_SE_EEEEESM_NSB_IJNSB_IJllllEEESE_SX_EEESM_S1Z_NS1O_6fusion15FusionCallbacksIS1S_NS20_17LinearCombinationISM_fSM_fLNS_15FloatRoundStyleE2EEES1U_S1X_JEEENSA_5SM1004TMEM4LOAD26SM100_TMEM_LOAD_32dp32b32xENSA_20SM90_TMA_LOAD_IM2COLES1F_NSA_39AutoVectorizingCopyWithAssumedAlignmentILi128EEENSA_21SM90_TMA_STORE_IM2COLES1F_S2C_S2C_EEEvvEEEEvNT_6ParamsE --------------------------
	.section	.nv.shared._ZN7cutlass13device_kernelINS_4conv6kernel13ConvUniversalINS1_16ConvProblemShapeILNS1_8OperatorE1ELi3EEENS1_10collective14CollectiveConvINS1_47MainloopSm100TmaUmmaWarpSpecializedImplicitGemmILS5_1ELi20ELi3ELi1ELi2EN4cute5tupleIJNSA_1CILi2EEENSC_ILi1EEESE_EEEEENSB_IJNSC_ILi256EEENSC_ILi64EEENSB_IJNSC_ILi32EEEEEEEEENS_10bfloat16_tESM_NSA_8TiledMMAINSA_8MMA_AtomIJNSA_26SM100_MMA_F16BF16_2x1SM_SSISM_SM_fLi256ELi64ELNSA_4UMMA5MajorE0ELSR_1ELNSQ_7ScaleInE0ELSS_0EEEEEENSA_6LayoutINSB_IJSE_SE_SE_EEENSB_IJNSC_ILi0EEESX_SX_EEEEENSB_IJNSA_10UnderscoreES10_S10_EEEEENS7_6detail27Sm100ImplicitGemmTileTraitsINSA_25SM100_TMA_2SM_LOAD_IM2COLENSA_14ComposedLayoutINSA_7SwizzleILi2ELi4ELi3EEENSA_18smem_ptr_flag_bitsILi16EEENSV_INSB_IJNSC_ILi8EEESJ_EEENSB_IJSJ_SE_EEEEEEEvEENS14_INSA_18SM100_TMA_2SM_LOADENS16_IS18_S1A_NSV_INSB_IJSJ_S1B_EEENSB_IJSE_SJ_EEEEEEEvEEEENS_8epilogue10collective18CollectiveEpilogueINS1O_23Sm100TmaWarpSpecializedILi3ELi2ELi32ELb1ELb0EEEJNSB_IJNSC_ILi128EEESI_SK_EEENSB_IJNSV_IS1T_SE_EENSV_ISJ_SE_EEEEESM_NSB_IJNSB_IJllllEEESE_SX_EEESM_S1Z_NS1O_6fusion15FusionCallbacksIS1S_NS20_17LinearCombinationISM_fSM_fLNS_15FloatRoundStyleE2EEES1U_S1X_JEEENSA_5SM1004TMEM4LOAD26SM100_TMEM_LOAD_32dp32b32xENSA_20SM90_TMA_LOAD_IM2COLES1F_NSA_39AutoVectorizingCopyWithAssumedAlignmentILi128EEENSA_21SM90_TMA_STORE_IM2COLES1F_S2C_S2C_EEEvvEEEEvNT_6ParamsE,"aw",@nobits
	.sectionflags	@""
	.align	16
	.zero		1024


//--------------------- .nv.shared.reserved.0     --------------------------
	.section	.nv.shared.reserved.0,"aw",@nobits
	.weak		__nv_reservedSMEM_offset_0_alias
	.size		__nv_reservedSMEM_offset_0_alias, 0, 64
	.other		__nv_reservedSMEM_offset_0_alias,@"STO_CUDA_RESERVED_SHARED STV_DEFAULT"
__nv_reservedSMEM_offset_0_alias:
	.zero		0
.nv.shared.reserved.0:
	.zero		64
	.weak		__nv_reservedSMEM_tcgen05_partition
	.type		__nv_reservedSMEM_tcgen05_partition,@object
	.size		__nv_reservedSMEM_tcgen05_partition,(.L_0 - __nv_reservedSMEM_tcgen05_partition)
__nv_reservedSMEM_tcgen05_partition:
	.zero		32
.L_0:


//--------------------- .nv.global                --------------------------
	.section	.nv.global,"aw",@nobits
.nv.global:
	.type		_ZN39_INTERNAL_8e3f4fd0_4_k_cu_19574c33_30174cute1_E,@object
	.size		_ZN39_INTERNAL_8e3f4fd0_4_k_cu_19574c33_30174cute1_E,(_ZN39_INTERNAL_8e3f4fd0_4_k_cu_19574c33_30174cuda3std3__45__cpo6cbeginE - _ZN39_INTERNAL_8e3f4fd0_4_k_cu_19574c33_30174cute1_E)
_ZN39_INTERNAL_8e3f4fd0_4_k_cu_19574c33_30174cute1_E:
	.zero		1
	.type		_ZN39_INTERNAL_8e3f4fd0_4_k_cu_19574c33_30174cuda3std3__45__cpo6cbeginE,@object
	.size		_ZN39_INTERNAL_8e3f4fd0_4_k_cu_19574c33_30174cuda3std3__45__cpo6cbeginE,(_ZN39_INTERNAL_8e3f4fd0_4_k_cu_19574c33_30174cuda3std3__48in_placeE - _ZN39_INTERNAL_8e3f4fd0_4_k_cu_19574c33_30174cuda3std3__45__cpo6cbeginE)
_ZN39_INTERNAL_8e3f4fd0_4_k_cu_19574c33_30174cuda3std3__45__cpo6cbeginE:
	.zero		1
	.type		_ZN39_INTERNAL_8e3f4fd0_4_k_cu_19574c33_30174cuda3std3__48in_placeE,@object
	.size		_ZN39_INTERNAL_8e3f4fd0_4_k_cu_19574c33_30174cuda3std3__48in_placeE,(_ZN39_INTERNAL_8e3f4fd0_4_k_cu_19574c33_30174cuda3std6ranges3__45__cpo9iter_moveE - _ZN39_INTERNAL_8e3f4fd0_4_k_cu_19574c33_30174cuda3std3__48in_placeE)
_ZN39_INTERNAL_8e3f4fd0_4_k_cu_19574c33_30174cuda3std3__48in_placeE:
	.zero		1
	.type		_ZN39_INTERNAL_8e3f4fd0_4_k_cu_19574c33_30174cuda3std6ranges3__45__cpo9iter_moveE,@object
	.size		_ZN39_INTERNAL_8e3f4fd0_4_k_cu_19574c33_30174cuda3std6ranges3__45__cpo9iter_moveE,(_ZN39_INTERNAL_8e3f4fd0_4_k_cu_19574c33_30174cuda3std3__45__cpo5beginE - _ZN39_INTERNAL_8e3f4fd0_4_k_cu_19574c33_30174cuda3std6ranges3__45__cpo9iter_moveE)
_ZN39_INTERNAL_8e3f4fd0_4_k_cu_19574c33_30174cuda3std6ranges3__45__cpo9iter_moveE:
	.zero		1
	.type		_ZN39_INTERNAL_8e3f4fd0_4_k_cu_19574c33_30174cuda3std3__45__cpo5beginE,@object
	.size		_ZN39_INTERNAL_8e3f4fd0_4_k_cu_19574c33_30174cuda3std3__45__cpo5beginE,(_ZN39_INTERNAL_8e3f4fd0_4_k_cu_19574c33_30174cuda3std3__441_GLOBAL__N__8e3f4fd0_4_k_cu_19574c33_30176ignoreE - _ZN39_INTERNAL_8e3f4fd0_4_k_cu_19574c33_30174cuda3std3__45__cpo5beginE)
_ZN39_INTERNAL_8e3f4fd0_4_k_cu_19574c33_30174cuda3std3__45__cpo5beginE:
	.zero		1
	.type		_ZN39_INTERNAL_8e3f4fd0_4_k_cu_19574c33_30174cuda3std3__441_GLOBAL__N__8e3f4fd0_4_k_cu_19574c33_30176ignoreE,@object
	.size		_ZN39_INTERNAL_8e3f4fd0_4_k_cu_19574c33_30174cuda3std3__441_GLOBAL__N__8e3f4fd0_4_k_cu_19574c33_30176ignoreE,(_ZN39_INTERNAL_8e3f4fd0_4_k_cu_19574c33_30174cute7productE - _ZN39_INTERNAL_8e3f4fd0_4_k_cu_19574c33_30174cuda3std3__441_GLOBAL__N__8e3f4fd0_4_k_cu_19574c33_30176ignoreE)
_ZN39_INTERNAL_8e3f4fd0_4_k_cu_19574c33_30174cuda3std3__441_GLOBAL__N__8e3f4fd0_4_k_cu_19574c33_30176ignoreE:
	.zero		1
	.type		_ZN39_INTERNAL_8e3f4fd0_4_k_cu_19574c33_30174cute7productE,@object
	.size		_ZN39_INTERNAL_8e3f4fd0_4_k_cu_19574c33_30174cute7productE,(_ZN39_INTERNAL_8e3f4fd0_4_k_cu_19574c33_30174cuda3std3__45__cpo3endE - _ZN39_INTERNAL_8e3f4fd0_4_k_cu_19574c33_30174cute7productE)
_ZN39_INTERNAL_8e3f4fd0_4_k_cu_19574c33_30174cute7productE:
	.zero		1
	.type		_ZN39_INTERNAL_8e3f4fd0_4_k_cu_19574c33_30174cuda3std3__45__cpo3endE,@object
	.size		_ZN39_INTERNAL_8e3f4fd0_4_k_cu_19574c33_30174cuda3std3__45__cpo3endE,(_ZN39_INTERNAL_8e3f4fd0_4_k_cu_19574c33_30174cuda3std3__419piecewise_constructE - _ZN39_INTERNAL_8e3f4fd0_4_k_cu_19574c33_30174cuda3std3__45__cpo3endE)
_ZN39_INTERNAL_8e3f4fd0_4_k_cu_19574c33_30174cuda3std3__45__cpo3endE:
	.zero		1
	.type		_ZN39_INTERNAL_8e3f4fd0_4_k_cu_19574c33_30174cuda3std3__419piecewise_constructE,@object
	.size		_ZN39_INTERNAL_8e3f4fd0_4_k_cu_19574c33_30174cuda3std3__419piecewise_constructE,(_ZN39_INTERNAL_8e3f4fd0_4_k_cu_19574c33_30174cuda3std3__45__cpo4cendE - _ZN39_INTERNAL_8e3f4fd0_4_k_cu_19574c33_30174cuda3std3__419piecewise_constructE)
_ZN39_INTERNAL_8e3f4fd0_4_k_cu_19574c33_30174cuda3std3__419piecewise_constructE:
	.zero		1
	.type		_ZN39_INTERNAL_8e3f4fd0_4_k_cu_19574c33_30174cuda3std3__45__cpo4cendE,@object
	.size		_ZN39_INTERNAL_8e3f4fd0_4_k_cu_19574c33_30174cuda3std3__45__cpo4cendE,(_ZN39_INTERNAL_8e3f4fd0_4_k_cu_19574c33_30174cuda3std6ranges3__45__cpo4swapE - _ZN39_INTERNAL_8e3f4fd0_4_k_cu_19574c33_30174cuda3std3__45__cpo4cendE)
_ZN39_INTERNAL_8e3f4fd0_4_k_cu_19574c33_30174cuda3std3__45__cpo4cendE:
	.zero		1
	.type		_ZN39_INTERNAL_8e3f4fd0_4_k_cu_19574c33_30174cuda3std6ranges3__45__cpo4swapE,@object
	.size		_ZN39_INTERNAL_8e3f4fd0_4_k_cu_19574c33_30174cuda3std6ranges3__45__cpo4swapE,(.L_10 - _ZN39_INTERNAL_8e3f4fd0_4_k_cu_19574c33_30174cuda3std6ranges3__45__cpo4swapE)
_ZN39_INTERNAL_8e3f4fd0_4_k_cu_19574c33_30174cuda3std6ranges3__45__cpo4swapE:
	.zero		1
.L_10:


//--------------------- .nv.constant0._ZN7cutlass13device_kernelINS_4conv6kernel13ConvUniversalINS1_16ConvProblemShapeILNS1_8OperatorE1ELi3EEENS1_10collective14CollectiveConvINS1_47MainloopSm100TmaUmmaWarpSpecializedImplicitGemmILS5_1ELi20ELi3ELi1ELi2EN4cute5tupleIJNSA_1CILi2EEENSC_ILi1EEESE_EEEEENSB_IJNSC_ILi256EEENSC_ILi64EEENSB_IJNSC_ILi32EEEEEEEEENS_10bfloat16_tESM_NSA_8TiledMMAINSA_8MMA_AtomIJNSA_26SM100_MMA_F16BF16_2x1SM_SSISM_SM_fLi256ELi64ELNSA_4UMMA5MajorE0ELSR_1ELNSQ_7ScaleInE0ELSS_0EEEEEENSA_6LayoutINSB_IJSE_SE_SE_EEENSB_IJNSC_ILi0EEESX_SX_EEEEENSB_IJNSA_10UnderscoreES10_S10_EEEEENS7_6detail27Sm100ImplicitGemmTileTraitsINSA_25SM100_TMA_2SM_LOAD_IM2COLENSA_14ComposedLayoutINSA_7SwizzleILi2ELi4ELi3EEENSA_18smem_ptr_flag_bitsILi16EEENSV_INSB_IJNSC_ILi8EEESJ_EEENSB_IJSJ_SE_EEEEEEEvEENS14_INSA_18SM100_TMA_2SM_LOADENS16_IS18_S1A_NSV_INSB_IJSJ_S1B_EEENSB_IJSE_SJ_EEEEEEEvEEEENS_8epilogue10collective18CollectiveEpilogueINS1O_23Sm100TmaWarpSpecializedILi3ELi2ELi32ELb1ELb0EEEJNSB_IJNSC_ILi128EEESI_SK_EEENSB_IJNSV_IS1T_SE_EENSV_ISJ_SE_EEEEESM_NSB_IJNSB_IJllllEEESE_SX_EEESM_S1Z_NS1O_6fusion15FusionCallbacksIS1S_NS20_17LinearCombinationISM_fSM_fLNS_15FloatRoundStyleE2EEES1U_S1X_JEEENSA_5SM1004TMEM4LOAD26SM100_TMEM_LOAD_32dp32b32xENSA_20SM90_TMA_LOAD_IM2COLES1F_NSA_39AutoVectorizingCopyWithAssumedAlignmentILi128EEENSA_21SM90_TMA_STORE_IM2COLES1F_S2C_S2C_EEEvvEEEEvNT_6ParamsE --------------------------
	.section	.nv.constant0._ZN7cutlass13device_kernelINS_4conv6kernel13ConvUniversalINS1_16ConvProblemShapeILNS1_8OperatorE1ELi3EEENS1_10collective14CollectiveConvINS1_47MainloopSm100TmaUmmaWarpSpecializedImplicitGemmILS5_1ELi20ELi3ELi1ELi2EN4cute5tupleIJNSA_1CILi2EEENSC_ILi1EEESE_EEEEENSB_IJNSC_ILi256EEENSC_ILi64EEENSB_IJNSC_ILi32EEEEEEEEENS_10bfloat16_tESM_NSA_8TiledMMAINSA_8MMA_AtomIJNSA_26SM100_MMA_F16BF16_2x1SM_SSISM_SM_fLi256ELi64ELNSA_4UMMA5MajorE0ELSR_1ELNSQ_7ScaleInE0ELSS_0EEEEEENSA_6LayoutINSB_IJSE_SE_SE_EEENSB_IJNSC_ILi0EEESX_SX_EEEEENSB_IJNSA_10UnderscoreES10_S10_EEEEENS7_6detail27Sm100ImplicitGemmTileTraitsINSA_25SM100_TMA_2SM_LOAD_IM2COLENSA_14ComposedLayoutINSA_7SwizzleILi2ELi4ELi3EEENSA_18smem_ptr_flag_bitsILi16EEENSV_INSB_IJNSC_ILi8EEESJ_EEENSB_IJSJ_SE_EEEEEEEvEENS14_INSA_18SM100_TMA_2SM_LOADENS16_IS18_S1A_NSV_INSB_IJSJ_S1B_EEENSB_IJSE_SJ_EEEEEEEvEEEENS_8epilogue10collective18CollectiveEpilogueINS1O_23Sm100TmaWarpSpecializedILi3ELi2ELi32ELb1ELb0EEEJNSB_IJNSC_ILi128EEESI_SK_EEENSB_IJNSV_IS1T_SE_EENSV_ISJ_SE_EEEEESM_NSB_IJNSB_IJllllEEESE_SX_EEESM_S1Z_NS1O_6fusion15FusionCallbacksIS1S_NS20_17LinearCombinationISM_fSM_fLNS_15FloatRoundStyleE2EEES1U_S1X_JEEENSA_5SM1004TMEM4LOAD26SM100_TMEM_LOAD_32dp32b32xENSA_20SM90_TMA_LOAD_IM2COLES1F_NSA_39AutoVectorizingCopyWithAssumedAlignmentILi128EEENSA_21SM90_TMA_STORE_IM2COLES1F_S2C_S2C_EEEvvEEEEvNT_6ParamsE,"a",@progbits
	.sectionflags	@""
	.align	4
.nv.constant0._ZN7cutlass13device_kernelINS_4conv6kernel13ConvUniversalINS1_16ConvProblemShapeILNS1_8OperatorE1ELi3EEENS1_10collective14CollectiveConvINS1_47MainloopSm100TmaUmmaWarpSpecializedImplicitGemmILS5_1ELi20ELi3ELi1ELi2EN4cute5tupleIJNSA_1CILi2EEENSC_ILi1EEESE_EEEEENSB_IJNSC_ILi256EEENSC_ILi64EEENSB_IJNSC_ILi32EEEEEEEEENS_10bfloat16_tESM_NSA_8TiledMMAINSA_8MMA_AtomIJNSA_26SM100_MMA_F16BF16_2x1SM_SSISM_SM_fLi256ELi64ELNSA_4UMMA5MajorE0ELSR_1ELNSQ_7ScaleInE0ELSS_0EEEEEENSA_6LayoutINSB_IJSE_SE_SE_EEENSB_IJNSC_ILi0EEESX_SX_EEEEENSB_IJNSA_10UnderscoreES10_S10_EEEEENS7_6detail27Sm100ImplicitGemmTileTraitsINSA_25SM100_TMA_2SM_LOAD_IM2COLENSA_14ComposedLayoutINSA_7SwizzleILi2ELi4ELi3EEENSA_18smem_ptr_flag_bitsILi16EEENSV_INSB_IJNSC_ILi8EEESJ_EEENSB_IJSJ_SE_EEEEEEEvEENS14_INSA_18SM100_TMA_2SM_LOADENS16_IS18_S1A_NSV_INSB_IJSJ_S1B_EEENSB_IJSE_SJ_EEEEEEEvEEEENS_8epilogue10collective18CollectiveEpilogueINS1O_23Sm100TmaWarpSpecializedILi3ELi2ELi32ELb1ELb0EEEJNSB_IJNSC_ILi128EEESI_SK_EEENSB_IJNSV_IS1T_SE_EENSV_ISJ_SE_EEEEESM_NSB_IJNSB_IJllllEEESE_SX_EEESM_S1Z_NS1O_6fusion15FusionCallbacksIS1S_NS20_17LinearCombinationISM_fSM_fLNS_15FloatRoundStyleE2EEES1U_S1X_JEEENSA_5SM1004TMEM4LOAD26SM100_TMEM_LOAD_32dp32b32xENSA_20SM90_TMA_LOAD_IM2COLES1F_NSA_39AutoVectorizingCopyWithAssumedAlignmentILi128EEENSA_21SM90_TMA_STORE_IM2COLES1F_S2C_S2C_EEEvvEEEEvNT_6ParamsE:
	.zero		3200


//--------------------- SYMBOLS --------------------------

	.type		.nv.reservedSmem.offset0,@object
	.size		.nv.reservedSmem.offset0,0x4
	.type		.nv.reservedSmem.cap,@object
	.size		.nv.reservedSmem.cap,0x4
	.type		__assertfail,@function
